//
// Generated by NVIDIA NVVM Compiler
//
// Compiler Build ID: CL-36424714
// Cuda compilation tools, release 13.0, V13.0.88
// Based on NVVM 20.0.0
//

.version 9.0
.target sm_100
.address_size 64

	// .globl	_Z7Matmul1PfS_S_j
// _ZZ7Matmul2PfS_S_jE4Asub has been demoted
// _ZZ7Matmul2PfS_S_jE4Bsub has been demoted
// _ZZ7Matmul3PfS_S_jE8B_shared has been demoted

.visible .entry _Z7Matmul1PfS_S_j(
	.param .u64 .ptr .align 1 _Z7Matmul1PfS_S_j_param_0,
	.param .u64 .ptr .align 1 _Z7Matmul1PfS_S_j_param_1,
	.param .u64 .ptr .align 1 _Z7Matmul1PfS_S_j_param_2,
	.param .u32 _Z7Matmul1PfS_S_j_param_3
)
{
	.reg .pred 	%p<10>;
	.reg .b32 	%r<90>;
	.reg .b32 	%f<68>;
	.reg .b64 	%rd<69>;

	ld.param.u64 	%rd4, [_Z7Matmul1PfS_S_j_param_0];
	ld.param.u64 	%rd5, [_Z7Matmul1PfS_S_j_param_1];
	ld.param.u64 	%rd3, [_Z7Matmul1PfS_S_j_param_2];
	ld.param.u32 	%r44, [_Z7Matmul1PfS_S_j_param_3];
	cvta.to.global.u64 	%rd1, %rd5;
	cvta.to.global.u64 	%rd2, %rd4;
	mov.u32 	%r45, %ctaid.y;
	mov.u32 	%r46, %ntid.y;
	mov.u32 	%r47, %tid.y;
	mad.lo.s32 	%r1, %r45, %r46, %r47;
	mov.u32 	%r48, %ctaid.x;
	mov.u32 	%r49, %ntid.x;
	mul.lo.s32 	%r2, %r48, %r49;
	mov.u32 	%r3, %tid.x;
	add.s32 	%r4, %r2, %r3;
	setp.eq.s32 	%p1, %r44, 0;
	mov.f32 	%f67, 0f00000000;
	@%p1 bra 	$L__BB0_12;
	mul.lo.s32 	%r5, %r44, %r1;
	and.b32  	%r6, %r44, 7;
	setp.lt.u32 	%p2, %r44, 8;
	mov.b32 	%r88, 0;
	mov.f32 	%f67, 0f00000000;
	@%p2 bra 	$L__BB0_4;
	and.b32  	%r88, %r44, -8;
	neg.s32 	%r86, %r88;
	add.s32 	%r51, %r3, %r44;
	add.s32 	%r85, %r51, %r2;
	shl.b32 	%r10, %r44, 3;
	shl.b32 	%r52, %r44, 1;
	add.s32 	%r84, %r4, %r52;
	mad.lo.s32 	%r83, %r44, 3, %r4;
	shl.b32 	%r53, %r44, 2;
	add.s32 	%r82, %r4, %r53;
	mad.lo.s32 	%r81, %r44, 5, %r4;
	mad.lo.s32 	%r80, %r44, 6, %r4;
	mad.lo.s32 	%r79, %r44, 7, %r4;
	add.s32 	%r77, %r5, 3;
	mov.f32 	%f67, 0f00000000;
	mov.u32 	%r78, %r4;
$L__BB0_3:
	.pragma "nounroll";
	add.s32 	%r54, %r77, -3;
	mul.wide.u32 	%rd6, %r54, 4;
	add.s64 	%rd7, %rd2, %rd6;
	ld.global.f32 	%f17, [%rd7];
	mul.wide.u32 	%rd8, %r78, 4;
	add.s64 	%rd9, %rd1, %rd8;
	ld.global.f32 	%f18, [%rd9];
	fma.rn.f32 	%f19, %f17, %f18, %f67;
	add.s32 	%r55, %r77, -2;
	mul.wide.u32 	%rd10, %r55, 4;
	add.s64 	%rd11, %rd2, %rd10;
	ld.global.f32 	%f20, [%rd11];
	mul.wide.u32 	%rd12, %r85, 4;
	add.s64 	%rd13, %rd1, %rd12;
	ld.global.f32 	%f21, [%rd13];
	fma.rn.f32 	%f22, %f20, %f21, %f19;
	add.s32 	%r56, %r77, -1;
	mul.wide.u32 	%rd14, %r56, 4;
	add.s64 	%rd15, %rd2, %rd14;
	ld.global.f32 	%f23, [%rd15];
	mul.wide.u32 	%rd16, %r84, 4;
	add.s64 	%rd17, %rd1, %rd16;
	ld.global.f32 	%f24, [%rd17];
	fma.rn.f32 	%f25, %f23, %f24, %f22;
	add.s32 	%r57, %r77, 4;
	mul.wide.u32 	%rd18, %r77, 4;
	add.s64 	%rd19, %rd2, %rd18;
	ld.global.f32 	%f26, [%rd19];
	mul.wide.u32 	%rd20, %r83, 4;
	add.s64 	%rd21, %rd1, %rd20;
	ld.global.f32 	%f27, [%rd21];
	fma.rn.f32 	%f28, %f26, %f27, %f25;
	add.s32 	%r58, %r77, 1;
	mul.wide.u32 	%rd22, %r58, 4;
	add.s64 	%rd23, %rd2, %rd22;
	ld.global.f32 	%f29, [%rd23];
	mul.wide.u32 	%rd24, %r82, 4;
	add.s64 	%rd25, %rd1, %rd24;
	ld.global.f32 	%f30, [%rd25];
	fma.rn.f32 	%f31, %f29, %f30, %f28;
	add.s32 	%r59, %r77, 2;
	mul.wide.u32 	%rd26, %r59, 4;
	add.s64 	%rd27, %rd2, %rd26;
	ld.global.f32 	%f32, [%rd27];
	mul.wide.u32 	%rd28, %r81, 4;
	add.s64 	%rd29, %rd1, %rd28;
	ld.global.f32 	%f33, [%rd29];
	fma.rn.f32 	%f34, %f32, %f33, %f31;
	add.s32 	%r60, %r77, 3;
	mul.wide.u32 	%rd30, %r60, 4;
	add.s64 	%rd31, %rd2, %rd30;
	ld.global.f32 	%f35, [%rd31];
	mul.wide.u32 	%rd32, %r80, 4;
	add.s64 	%rd33, %rd1, %rd32;
	ld.global.f32 	%f36, [%rd33];
	fma.rn.f32 	%f37, %f35, %f36, %f34;
	mul.wide.u32 	%rd34, %r57, 4;
	add.s64 	%rd35, %rd2, %rd34;
	ld.global.f32 	%f38, [%rd35];
	mul.wide.u32 	%rd36, %r79, 4;
	add.s64 	%rd37, %rd1, %rd36;
	ld.global.f32 	%f39, [%rd37];
	fma.rn.f32 	%f67, %f38, %f39, %f37;
	add.s32 	%r86, %r86, 8;
	add.s32 	%r85, %r85, %r10;
	add.s32 	%r84, %r84, %r10;
	add.s32 	%r83, %r83, %r10;
	add.s32 	%r82, %r82, %r10;
	add.s32 	%r81, %r81, %r10;
	add.s32 	%r80, %r80, %r10;
	add.s32 	%r79, %r79, %r10;
	add.s32 	%r78, %r78, %r10;
	add.s32 	%r77, %r77, 8;
	setp.ne.s32 	%p3, %r86, 0;
	@%p3 bra 	$L__BB0_3;
$L__BB0_4:
	setp.eq.s32 	%p4, %r6, 0;
	@%p4 bra 	$L__BB0_12;
	and.b32  	%r39, %r44, 3;
	setp.lt.u32 	%p5, %r6, 4;
	@%p5 bra 	$L__BB0_7;
	add.s32 	%r61, %r88, %r5;
	mul.wide.u32 	%rd38, %r61, 4;
	add.s64 	%rd39, %rd2, %rd38;
	ld.global.f32 	%f41, [%rd39];
	mad.lo.s32 	%r62, %r88, %r44, %r4;
	mul.wide.u32 	%rd40, %r62, 4;
	add.s64 	%rd41, %rd1, %rd40;
	ld.global.f32 	%f42, [%rd41];
	fma.rn.f32 	%f43, %f41, %f42, %f67;
	add.s32 	%r63, %r61, 1;
	mul.wide.u32 	%rd42, %r63, 4;
	add.s64 	%rd43, %rd2, %rd42;
	ld.global.f32 	%f44, [%rd43];
	add.s32 	%r64, %r62, %r44;
	mul.wide.u32 	%rd44, %r64, 4;
	add.s64 	%rd45, %rd1, %rd44;
	ld.global.f32 	%f45, [%rd45];
	fma.rn.f32 	%f46, %f44, %f45, %f43;
	add.s32 	%r65, %r61, 2;
	mul.wide.u32 	%rd46, %r65, 4;
	add.s64 	%rd47, %rd2, %rd46;
	ld.global.f32 	%f47, [%rd47];
	add.s32 	%r66, %r64, %r44;
	mul.wide.u32 	%rd48, %r66, 4;
	add.s64 	%rd49, %rd1, %rd48;
	ld.global.f32 	%f48, [%rd49];
	fma.rn.f32 	%f49, %f47, %f48, %f46;
	add.s32 	%r67, %r61, 3;
	mul.wide.u32 	%rd50, %r67, 4;
	add.s64 	%rd51, %rd2, %rd50;
	ld.global.f32 	%f50, [%rd51];
	add.s32 	%r68, %r66, %r44;
	mul.wide.u32 	%rd52, %r68, 4;
	add.s64 	%rd53, %rd1, %rd52;
	ld.global.f32 	%f51, [%rd53];
	fma.rn.f32 	%f67, %f50, %f51, %f49;
	add.s32 	%r88, %r88, 4;
$L__BB0_7:
	setp.eq.s32 	%p6, %r39, 0;
	@%p6 bra 	$L__BB0_12;
	setp.eq.s32 	%p7, %r39, 1;
	@%p7 bra 	$L__BB0_10;
	add.s32 	%r69, %r88, %r5;
	mul.wide.u32 	%rd54, %r69, 4;
	add.s64 	%rd55, %rd2, %rd54;
	ld.global.f32 	%f53, [%rd55];
	mad.lo.s32 	%r70, %r88, %r44, %r4;
	mul.wide.u32 	%rd56, %r70, 4;
	add.s64 	%rd57, %rd1, %rd56;
	ld.global.f32 	%f54, [%rd57];
	fma.rn.f32 	%f55, %f53, %f54, %f67;
	add.s32 	%r71, %r69, 1;
	mul.wide.u32 	%rd58, %r71, 4;
	add.s64 	%rd59, %rd2, %rd58;
	ld.global.f32 	%f56, [%rd59];
	add.s32 	%r72, %r70, %r44;
	mul.wide.u32 	%rd60, %r72, 4;
	add.s64 	%rd61, %rd1, %rd60;
	ld.global.f32 	%f57, [%rd61];
	fma.rn.f32 	%f67, %f56, %f57, %f55;
	add.s32 	%r88, %r88, 2;
$L__BB0_10:
	and.b32  	%r73, %r44, 1;
	setp.eq.b32 	%p8, %r73, 1;
	not.pred 	%p9, %p8;
	@%p9 bra 	$L__BB0_12;
	add.s32 	%r74, %r88, %r5;
	mul.wide.u32 	%rd62, %r74, 4;
	add.s64 	%rd63, %rd2, %rd62;
	ld.global.f32 	%f58, [%rd63];
	mad.lo.s32 	%r75, %r88, %r44, %r4;
	mul.wide.u32 	%rd64, %r75, 4;
	add.s64 	%rd65, %rd1, %rd64;
	ld.global.f32 	%f59, [%rd65];
	fma.rn.f32 	%f67, %f58, %f59, %f67;
$L__BB0_12:
	cvta.to.global.u64 	%rd66, %rd3;
	mad.lo.s32 	%r76, %r44, %r1, %r4;
	mul.wide.u32 	%rd67, %r76, 4;
	add.s64 	%rd68, %rd66, %rd67;
	st.global.f32 	[%rd68], %f67;
	ret;

}
	// .globl	_Z7Matmul2PfS_S_j
.visible .entry _Z7Matmul2PfS_S_j(
	.param .u64 .ptr .align 1 _Z7Matmul2PfS_S_j_param_0,
	.param .u64 .ptr .align 1 _Z7Matmul2PfS_S_j_param_1,
	.param .u64 .ptr .align 1 _Z7Matmul2PfS_S_j_param_2,
	.param .u32 _Z7Matmul2PfS_S_j_param_3
)
{
	.reg .pred 	%p<3>;
	.reg .b32 	%r<32>;
	.reg .b32 	%f<105>;
	.reg .b64 	%rd<13>;
	// demoted variable
	.shared .align 4 .b8 _ZZ7Matmul2PfS_S_jE4Asub[4096];
	// demoted variable
	.shared .align 4 .b8 _ZZ7Matmul2PfS_S_jE4Bsub[4096];
	ld.param.u64 	%rd3, [_Z7Matmul2PfS_S_j_param_0];
	ld.param.u64 	%rd4, [_Z7Matmul2PfS_S_j_param_1];
	ld.param.u64 	%rd5, [_Z7Matmul2PfS_S_j_param_2];
	ld.param.u32 	%r18, [_Z7Matmul2PfS_S_j_param_3];
	mov.u32 	%r1, %tid.x;
	mov.u32 	%r2, %tid.y;
	mov.u32 	%r19, %ctaid.x;
	mov.u32 	%r20, %ctaid.y;
	mov.u32 	%r21, %ntid.y;
	mad.lo.s32 	%r3, %r20, %r21, %r2;
	mov.u32 	%r22, %ntid.x;
	mad.lo.s32 	%r4, %r19, %r22, %r1;
	setp.eq.s32 	%p1, %r18, 0;
	mov.f32 	%f104, 0f00000000;
	@%p1 bra 	$L__BB1_3;
	shl.b32 	%r24, %r2, 7;
	mov.u32 	%r25, _ZZ7Matmul2PfS_S_jE4Asub;
	add.s32 	%r5, %r25, %r24;
	shl.b32 	%r26, %r1, 2;
	add.s32 	%r6, %r5, %r26;
	mov.u32 	%r27, _ZZ7Matmul2PfS_S_jE4Bsub;
	add.s32 	%r8, %r27, %r26;
	add.s32 	%r7, %r8, %r24;
	mad.lo.s32 	%r30, %r2, %r18, %r4;
	shl.b32 	%r10, %r18, 5;
	mad.lo.s32 	%r29, %r18, %r3, %r1;
	cvta.to.global.u64 	%rd1, %rd3;
	cvta.to.global.u64 	%rd2, %rd4;
	mov.f32 	%f104, 0f00000000;
	mov.b32 	%r31, 0;
$L__BB1_2:
	mul.wide.u32 	%rd6, %r29, 4;
	add.s64 	%rd7, %rd1, %rd6;
	ld.global.f32 	%f6, [%rd7];
	st.shared.f32 	[%r6], %f6;
	mul.wide.u32 	%rd8, %r30, 4;
	add.s64 	%rd9, %rd2, %rd8;
	ld.global.f32 	%f7, [%rd9];
	st.shared.f32 	[%r7], %f7;
	bar.sync 	0;
	ld.shared.f32 	%f8, [%r5];
	ld.shared.f32 	%f9, [%r8];
	fma.rn.f32 	%f10, %f8, %f9, %f104;
	ld.shared.f32 	%f11, [%r5+4];
	ld.shared.f32 	%f12, [%r8+128];
	fma.rn.f32 	%f13, %f11, %f12, %f10;
	ld.shared.f32 	%f14, [%r5+8];
	ld.shared.f32 	%f15, [%r8+256];
	fma.rn.f32 	%f16, %f14, %f15, %f13;
	ld.shared.f32 	%f17, [%r5+12];
	ld.shared.f32 	%f18, [%r8+384];
	fma.rn.f32 	%f19, %f17, %f18, %f16;
	ld.shared.f32 	%f20, [%r5+16];
	ld.shared.f32 	%f21, [%r8+512];
	fma.rn.f32 	%f22, %f20, %f21, %f19;
	ld.shared.f32 	%f23, [%r5+20];
	ld.shared.f32 	%f24, [%r8+640];
	fma.rn.f32 	%f25, %f23, %f24, %f22;
	ld.shared.f32 	%f26, [%r5+24];
	ld.shared.f32 	%f27, [%r8+768];
	fma.rn.f32 	%f28, %f26, %f27, %f25;
	ld.shared.f32 	%f29, [%r5+28];
	ld.shared.f32 	%f30, [%r8+896];
	fma.rn.f32 	%f31, %f29, %f30, %f28;
	ld.shared.f32 	%f32, [%r5+32];
	ld.shared.f32 	%f33, [%r8+1024];
	fma.rn.f32 	%f34, %f32, %f33, %f31;
	ld.shared.f32 	%f35, [%r5+36];
	ld.shared.f32 	%f36, [%r8+1152];
	fma.rn.f32 	%f37, %f35, %f36, %f34;
	ld.shared.f32 	%f38, [%r5+40];
	ld.shared.f32 	%f39, [%r8+1280];
	fma.rn.f32 	%f40, %f38, %f39, %f37;
	ld.shared.f32 	%f41, [%r5+44];
	ld.shared.f32 	%f42, [%r8+1408];
	fma.rn.f32 	%f43, %f41, %f42, %f40;
	ld.shared.f32 	%f44, [%r5+48];
	ld.shared.f32 	%f45, [%r8+1536];
	fma.rn.f32 	%f46, %f44, %f45, %f43;
	ld.shared.f32 	%f47, [%r5+52];
	ld.shared.f32 	%f48, [%r8+1664];
	fma.rn.f32 	%f49, %f47, %f48, %f46;
	ld.shared.f32 	%f50, [%r5+56];
	ld.shared.f32 	%f51, [%r8+1792];
	fma.rn.f32 	%f52, %f50, %f51, %f49;
	ld.shared.f32 	%f53, [%r5+60];
	ld.shared.f32 	%f54, [%r8+1920];
	fma.rn.f32 	%f55, %f53, %f54, %f52;
	ld.shared.f32 	%f56, [%r5+64];
	ld.shared.f32 	%f57, [%r8+2048];
	fma.rn.f32 	%f58, %f56, %f57, %f55;
	ld.shared.f32 	%f59, [%r5+68];
	ld.shared.f32 	%f60, [%r8+2176];
	fma.rn.f32 	%f61, %f59, %f60, %f58;
	ld.shared.f32 	%f62, [%r5+72];
	ld.shared.f32 	%f63, [%r8+2304];
	fma.rn.f32 	%f64, %f62, %f63, %f61;
	ld.shared.f32 	%f65, [%r5+76];
	ld.shared.f32 	%f66, [%r8+2432];
	fma.rn.f32 	%f67, %f65, %f66, %f64;
	ld.shared.f32 	%f68, [%r5+80];
	ld.shared.f32 	%f69, [%r8+2560];
	fma.rn.f32 	%f70, %f68, %f69, %f67;
	ld.shared.f32 	%f71, [%r5+84];
	ld.shared.f32 	%f72, [%r8+2688];
	fma.rn.f32 	%f73, %f71, %f72, %f70;
	ld.shared.f32 	%f74, [%r5+88];
	ld.shared.f32 	%f75, [%r8+2816];
	fma.rn.f32 	%f76, %f74, %f75, %f73;
	ld.shared.f32 	%f77, [%r5+92];
	ld.shared.f32 	%f78, [%r8+2944];
	fma.rn.f32 	%f79, %f77, %f78, %f76;
	ld.shared.f32 	%f80, [%r5+96];
	ld.shared.f32 	%f81, [%r8+3072];
	fma.rn.f32 	%f82, %f80, %f81, %f79;
	ld.shared.f32 	%f83, [%r5+100];
	ld.shared.f32 	%f84, [%r8+3200];
	fma.rn.f32 	%f85, %f83, %f84, %f82;
	ld.shared.f32 	%f86, [%r5+104];
	ld.shared.f32 	%f87, [%r8+3328];
	fma.rn.f32 	%f88, %f86, %f87, %f85;
	ld.shared.f32 	%f89, [%r5+108];
	ld.shared.f32 	%f90, [%r8+3456];
	fma.rn.f32 	%f91, %f89, %f90, %f88;
	ld.shared.f32 	%f92, [%r5+112];
	ld.shared.f32 	%f93, [%r8+3584];
	fma.rn.f32 	%f94, %f92, %f93, %f91;
	ld.shared.f32 	%f95, [%r5+116];
	ld.shared.f32 	%f96, [%r8+3712];
	fma.rn.f32 	%f97, %f95, %f96, %f94;
	ld.shared.f32 	%f98, [%r5+120];
	ld.shared.f32 	%f99, [%r8+3840];
	fma.rn.f32 	%f100, %f98, %f99, %f97;
	ld.shared.f32 	%f101, [%r5+124];
	ld.shared.f32 	%f102, [%r8+3968];
	fma.rn.f32 	%f104, %f101, %f102, %f100;
	bar.sync 	0;
	add.s32 	%r31, %r31, 32;
	add.s32 	%r30, %r30, %r10;
	add.s32 	%r29, %r29, 32;
	setp.lt.u32 	%p2, %r31, %r18;
	@%p2 bra 	$L__BB1_2;
$L__BB1_3:
	cvta.to.global.u64 	%rd10, %rd5;
	mad.lo.s32 	%r28, %r18, %r3, %r4;
	mul.wide.u32 	%rd11, %r28, 4;
	add.s64 	%rd12, %rd10, %rd11;
	st.global.f32 	[%rd12], %f104;
	ret;

}
	// .globl	_Z7Matmul3PfS_S_j
.visible .entry _Z7Matmul3PfS_S_j(
	.param .u64 .ptr .align 1 _Z7Matmul3PfS_S_j_param_0,
	.param .u64 .ptr .align 1 _Z7Matmul3PfS_S_j_param_1,
	.param .u64 .ptr .align 1 _Z7Matmul3PfS_S_j_param_2,
	.param .u32 _Z7Matmul3PfS_S_j_param_3
)
{
	.reg .pred 	%p<3>;
	.reg .b32 	%r<168>;
	.reg .b32 	%f<773>;
	.reg .b64 	%rd<270>;
	// demoted variable
	.shared .align 4 .b8 _ZZ7Matmul3PfS_S_jE8B_shared[512];
	ld.param.u32 	%r13, [_Z7Matmul3PfS_S_j_param_3];
	mov.u32 	%r14, %ctaid.y;
	mov.u32 	%r15, %ctaid.x;
	mov.u32 	%r1, %tid.y;
	shl.b32 	%r16, %r14, 7;
	add.s32 	%r2, %r16, %r1;
	shl.b32 	%r3, %r15, 7;
	setp.eq.s32 	%p1, %r13, 0;
	mov.f32 	%f645, 0f00000000;
	mov.f32 	%f646, %f645;
	mov.f32 	%f647, %f645;
	mov.f32 	%f648, %f645;
	mov.f32 	%f649, %f645;
	mov.f32 	%f650, %f645;
	mov.f32 	%f651, %f645;
	mov.f32 	%f652, %f645;
	mov.f32 	%f653, %f645;
	mov.f32 	%f654, %f645;
	mov.f32 	%f655, %f645;
	mov.f32 	%f656, %f645;
	mov.f32 	%f657, %f645;
	mov.f32 	%f658, %f645;
	mov.f32 	%f659, %f645;
	mov.f32 	%f660, %f645;
	mov.f32 	%f661, %f645;
	mov.f32 	%f662, %f645;
	mov.f32 	%f663, %f645;
	mov.f32 	%f664, %f645;
	mov.f32 	%f665, %f645;
	mov.f32 	%f666, %f645;
	mov.f32 	%f667, %f645;
	mov.f32 	%f668, %f645;
	mov.f32 	%f669, %f645;
	mov.f32 	%f670, %f645;
	mov.f32 	%f671, %f645;
	mov.f32 	%f672, %f645;
	mov.f32 	%f673, %f645;
	mov.f32 	%f674, %f645;
	mov.f32 	%f675, %f645;
	mov.f32 	%f676, %f645;
	mov.f32 	%f677, %f645;
	mov.f32 	%f678, %f645;
	mov.f32 	%f679, %f645;
	mov.f32 	%f680, %f645;
	mov.f32 	%f681, %f645;
	mov.f32 	%f682, %f645;
	mov.f32 	%f683, %f645;
	mov.f32 	%f684, %f645;
	mov.f32 	%f685, %f645;
	mov.f32 	%f686, %f645;
	mov.f32 	%f687, %f645;
	mov.f32 	%f688, %f645;
	mov.f32 	%f689, %f645;
	mov.f32 	%f690, %f645;
	mov.f32 	%f691, %f645;
	mov.f32 	%f692, %f645;
	mov.f32 	%f693, %f645;
	mov.f32 	%f694, %f645;
	mov.f32 	%f695, %f645;
	mov.f32 	%f696, %f645;
	mov.f32 	%f697, %f645;
	mov.f32 	%f698, %f645;
	mov.f32 	%f699, %f645;
	mov.f32 	%f700, %f645;
	mov.f32 	%f701, %f645;
	mov.f32 	%f702, %f645;
	mov.f32 	%f703, %f645;
	mov.f32 	%f704, %f645;
	mov.f32 	%f705, %f645;
	mov.f32 	%f706, %f645;
	mov.f32 	%f707, %f645;
	mov.f32 	%f708, %f645;
	mov.f32 	%f709, %f645;
	mov.f32 	%f710, %f645;
	mov.f32 	%f711, %f645;
	mov.f32 	%f712, %f645;
	mov.f32 	%f713, %f645;
	mov.f32 	%f714, %f645;
	mov.f32 	%f715, %f645;
	mov.f32 	%f716, %f645;
	mov.f32 	%f717, %f645;
	mov.f32 	%f718, %f645;
	mov.f32 	%f719, %f645;
	mov.f32 	%f720, %f645;
	mov.f32 	%f721, %f645;
	mov.f32 	%f722, %f645;
	mov.f32 	%f723, %f645;
	mov.f32 	%f724, %f645;
	mov.f32 	%f725, %f645;
	mov.f32 	%f726, %f645;
	mov.f32 	%f727, %f645;
	mov.f32 	%f728, %f645;
	mov.f32 	%f729, %f645;
	mov.f32 	%f730, %f645;
	mov.f32 	%f731, %f645;
	mov.f32 	%f732, %f645;
	mov.f32 	%f733, %f645;
	mov.f32 	%f734, %f645;
	mov.f32 	%f735, %f645;
	mov.f32 	%f736, %f645;
	mov.f32 	%f737, %f645;
	mov.f32 	%f738, %f645;
	mov.f32 	%f739, %f645;
	mov.f32 	%f740, %f645;
	mov.f32 	%f741, %f645;
	mov.f32 	%f742, %f645;
	mov.f32 	%f743, %f645;
	mov.f32 	%f744, %f645;
	mov.f32 	%f745, %f645;
	mov.f32 	%f746, %f645;
	mov.f32 	%f747, %f645;
	mov.f32 	%f748, %f645;
	mov.f32 	%f749, %f645;
	mov.f32 	%f750, %f645;
	mov.f32 	%f751, %f645;
	mov.f32 	%f752, %f645;
	mov.f32 	%f753, %f645;
	mov.f32 	%f754, %f645;
	mov.f32 	%f755, %f645;
	mov.f32 	%f756, %f645;
	mov.f32 	%f757, %f645;
	mov.f32 	%f758, %f645;
	mov.f32 	%f759, %f645;
	mov.f32 	%f760, %f645;
	mov.f32 	%f761, %f645;
	mov.f32 	%f762, %f645;
	mov.f32 	%f763, %f645;
	mov.f32 	%f764, %f645;
	mov.f32 	%f765, %f645;
	mov.f32 	%f766, %f645;
	mov.f32 	%f767, %f645;
	mov.f32 	%f768, %f645;
	mov.f32 	%f769, %f645;
	mov.f32 	%f770, %f645;
	mov.f32 	%f771, %f645;
	mov.f32 	%f772, %f645;
	@%p1 bra 	$L__BB2_3;
	ld.param.u32 	%r162, [_Z7Matmul3PfS_S_j_param_3];
	shr.u32 	%r17, %r1, 7;
	and.b32  	%r18, %r1, 127;
	mul.lo.s32 	%r166, %r162, %r2;
	neg.s32 	%r167, %r162;
	mad.lo.s32 	%r19, %r162, %r17, %r3;
	add.s32 	%r165, %r19, %r18;
	mov.f32 	%f645, 0f00000000;
$L__BB2_2:
	ld.param.u32 	%r163, [_Z7Matmul3PfS_S_j_param_3];
	ld.param.u64 	%rd268, [_Z7Matmul3PfS_S_j_param_1];
	ld.param.u64 	%rd267, [_Z7Matmul3PfS_S_j_param_0];
	cvta.to.global.u64 	%rd4, %rd268;
	mul.wide.u32 	%rd5, %r165, 4;
	add.s64 	%rd6, %rd4, %rd5;
	ld.global.f32 	%f387, [%rd6];
	shl.b32 	%r21, %r1, 2;
	and.b32  	%r22, %r21, 508;
	mov.u32 	%r23, _ZZ7Matmul3PfS_S_jE8B_shared;
	add.s32 	%r24, %r23, %r22;
	shr.u32 	%r25, %r1, 5;
	and.b32  	%r26, %r25, 28;
	add.s32 	%r27, %r24, %r26;
	st.shared.f32 	[%r27], %f387;
	bar.sync 	0;
	cvta.to.global.u64 	%rd7, %rd267;
	mul.wide.u32 	%rd8, %r166, 4;
	add.s64 	%rd9, %rd7, %rd8;
	ld.global.f32 	%f388, [%rd9];
	ld.shared.f32 	%f389, [_ZZ7Matmul3PfS_S_jE8B_shared];
	fma.rn.f32 	%f772, %f388, %f389, %f772;
	ld.shared.f32 	%f390, [_ZZ7Matmul3PfS_S_jE8B_shared+4];
	fma.rn.f32 	%f771, %f388, %f390, %f771;
	ld.shared.f32 	%f391, [_ZZ7Matmul3PfS_S_jE8B_shared+8];
	fma.rn.f32 	%f770, %f388, %f391, %f770;
	ld.shared.f32 	%f392, [_ZZ7Matmul3PfS_S_jE8B_shared+12];
	fma.rn.f32 	%f769, %f388, %f392, %f769;
	ld.shared.f32 	%f393, [_ZZ7Matmul3PfS_S_jE8B_shared+16];
	fma.rn.f32 	%f768, %f388, %f393, %f768;
	ld.shared.f32 	%f394, [_ZZ7Matmul3PfS_S_jE8B_shared+20];
	fma.rn.f32 	%f767, %f388, %f394, %f767;
	ld.shared.f32 	%f395, [_ZZ7Matmul3PfS_S_jE8B_shared+24];
	fma.rn.f32 	%f766, %f388, %f395, %f766;
	ld.shared.f32 	%f396, [_ZZ7Matmul3PfS_S_jE8B_shared+28];
	fma.rn.f32 	%f765, %f388, %f396, %f765;
	ld.shared.f32 	%f397, [_ZZ7Matmul3PfS_S_jE8B_shared+32];
	fma.rn.f32 	%f764, %f388, %f397, %f764;
	ld.shared.f32 	%f398, [_ZZ7Matmul3PfS_S_jE8B_shared+36];
	fma.rn.f32 	%f763, %f388, %f398, %f763;
	ld.shared.f32 	%f399, [_ZZ7Matmul3PfS_S_jE8B_shared+40];
	fma.rn.f32 	%f762, %f388, %f399, %f762;
	ld.shared.f32 	%f400, [_ZZ7Matmul3PfS_S_jE8B_shared+44];
	fma.rn.f32 	%f761, %f388, %f400, %f761;
	ld.shared.f32 	%f401, [_ZZ7Matmul3PfS_S_jE8B_shared+48];
	fma.rn.f32 	%f760, %f388, %f401, %f760;
	ld.shared.f32 	%f402, [_ZZ7Matmul3PfS_S_jE8B_shared+52];
	fma.rn.f32 	%f759, %f388, %f402, %f759;
	ld.shared.f32 	%f403, [_ZZ7Matmul3PfS_S_jE8B_shared+56];
	fma.rn.f32 	%f758, %f388, %f403, %f758;
	ld.shared.f32 	%f404, [_ZZ7Matmul3PfS_S_jE8B_shared+60];
	fma.rn.f32 	%f757, %f388, %f404, %f757;
	ld.shared.f32 	%f405, [_ZZ7Matmul3PfS_S_jE8B_shared+64];
	fma.rn.f32 	%f756, %f388, %f405, %f756;
	ld.shared.f32 	%f406, [_ZZ7Matmul3PfS_S_jE8B_shared+68];
	fma.rn.f32 	%f755, %f388, %f406, %f755;
	ld.shared.f32 	%f407, [_ZZ7Matmul3PfS_S_jE8B_shared+72];
	fma.rn.f32 	%f754, %f388, %f407, %f754;
	ld.shared.f32 	%f408, [_ZZ7Matmul3PfS_S_jE8B_shared+76];
	fma.rn.f32 	%f753, %f388, %f408, %f753;
	ld.shared.f32 	%f409, [_ZZ7Matmul3PfS_S_jE8B_shared+80];
	fma.rn.f32 	%f752, %f388, %f409, %f752;
	ld.shared.f32 	%f410, [_ZZ7Matmul3PfS_S_jE8B_shared+84];
	fma.rn.f32 	%f751, %f388, %f410, %f751;
	ld.shared.f32 	%f411, [_ZZ7Matmul3PfS_S_jE8B_shared+88];
	fma.rn.f32 	%f750, %f388, %f411, %f750;
	ld.shared.f32 	%f412, [_ZZ7Matmul3PfS_S_jE8B_shared+92];
	fma.rn.f32 	%f749, %f388, %f412, %f749;
	ld.shared.f32 	%f413, [_ZZ7Matmul3PfS_S_jE8B_shared+96];
	fma.rn.f32 	%f748, %f388, %f413, %f748;
	ld.shared.f32 	%f414, [_ZZ7Matmul3PfS_S_jE8B_shared+100];
	fma.rn.f32 	%f747, %f388, %f414, %f747;
	ld.shared.f32 	%f415, [_ZZ7Matmul3PfS_S_jE8B_shared+104];
	fma.rn.f32 	%f746, %f388, %f415, %f746;
	ld.shared.f32 	%f416, [_ZZ7Matmul3PfS_S_jE8B_shared+108];
	fma.rn.f32 	%f745, %f388, %f416, %f745;
	ld.shared.f32 	%f417, [_ZZ7Matmul3PfS_S_jE8B_shared+112];
	fma.rn.f32 	%f744, %f388, %f417, %f744;
	ld.shared.f32 	%f418, [_ZZ7Matmul3PfS_S_jE8B_shared+116];
	fma.rn.f32 	%f743, %f388, %f418, %f743;
	ld.shared.f32 	%f419, [_ZZ7Matmul3PfS_S_jE8B_shared+120];
	fma.rn.f32 	%f742, %f388, %f419, %f742;
	ld.shared.f32 	%f420, [_ZZ7Matmul3PfS_S_jE8B_shared+124];
	fma.rn.f32 	%f741, %f388, %f420, %f741;
	ld.shared.f32 	%f421, [_ZZ7Matmul3PfS_S_jE8B_shared+128];
	fma.rn.f32 	%f740, %f388, %f421, %f740;
	ld.shared.f32 	%f422, [_ZZ7Matmul3PfS_S_jE8B_shared+132];
	fma.rn.f32 	%f739, %f388, %f422, %f739;
	ld.shared.f32 	%f423, [_ZZ7Matmul3PfS_S_jE8B_shared+136];
	fma.rn.f32 	%f738, %f388, %f423, %f738;
	ld.shared.f32 	%f424, [_ZZ7Matmul3PfS_S_jE8B_shared+140];
	fma.rn.f32 	%f737, %f388, %f424, %f737;
	ld.shared.f32 	%f425, [_ZZ7Matmul3PfS_S_jE8B_shared+144];
	fma.rn.f32 	%f736, %f388, %f425, %f736;
	ld.shared.f32 	%f426, [_ZZ7Matmul3PfS_S_jE8B_shared+148];
	fma.rn.f32 	%f735, %f388, %f426, %f735;
	ld.shared.f32 	%f427, [_ZZ7Matmul3PfS_S_jE8B_shared+152];
	fma.rn.f32 	%f734, %f388, %f427, %f734;
	ld.shared.f32 	%f428, [_ZZ7Matmul3PfS_S_jE8B_shared+156];
	fma.rn.f32 	%f733, %f388, %f428, %f733;
	ld.shared.f32 	%f429, [_ZZ7Matmul3PfS_S_jE8B_shared+160];
	fma.rn.f32 	%f732, %f388, %f429, %f732;
	ld.shared.f32 	%f430, [_ZZ7Matmul3PfS_S_jE8B_shared+164];
	fma.rn.f32 	%f731, %f388, %f430, %f731;
	ld.shared.f32 	%f431, [_ZZ7Matmul3PfS_S_jE8B_shared+168];
	fma.rn.f32 	%f730, %f388, %f431, %f730;
	ld.shared.f32 	%f432, [_ZZ7Matmul3PfS_S_jE8B_shared+172];
	fma.rn.f32 	%f729, %f388, %f432, %f729;
	ld.shared.f32 	%f433, [_ZZ7Matmul3PfS_S_jE8B_shared+176];
	fma.rn.f32 	%f728, %f388, %f433, %f728;
	ld.shared.f32 	%f434, [_ZZ7Matmul3PfS_S_jE8B_shared+180];
	fma.rn.f32 	%f727, %f388, %f434, %f727;
	ld.shared.f32 	%f435, [_ZZ7Matmul3PfS_S_jE8B_shared+184];
	fma.rn.f32 	%f726, %f388, %f435, %f726;
	ld.shared.f32 	%f436, [_ZZ7Matmul3PfS_S_jE8B_shared+188];
	fma.rn.f32 	%f725, %f388, %f436, %f725;
	ld.shared.f32 	%f437, [_ZZ7Matmul3PfS_S_jE8B_shared+192];
	fma.rn.f32 	%f724, %f388, %f437, %f724;
	ld.shared.f32 	%f438, [_ZZ7Matmul3PfS_S_jE8B_shared+196];
	fma.rn.f32 	%f723, %f388, %f438, %f723;
	ld.shared.f32 	%f439, [_ZZ7Matmul3PfS_S_jE8B_shared+200];
	fma.rn.f32 	%f722, %f388, %f439, %f722;
	ld.shared.f32 	%f440, [_ZZ7Matmul3PfS_S_jE8B_shared+204];
	fma.rn.f32 	%f721, %f388, %f440, %f721;
	ld.shared.f32 	%f441, [_ZZ7Matmul3PfS_S_jE8B_shared+208];
	fma.rn.f32 	%f720, %f388, %f441, %f720;
	ld.shared.f32 	%f442, [_ZZ7Matmul3PfS_S_jE8B_shared+212];
	fma.rn.f32 	%f719, %f388, %f442, %f719;
	ld.shared.f32 	%f443, [_ZZ7Matmul3PfS_S_jE8B_shared+216];
	fma.rn.f32 	%f718, %f388, %f443, %f718;
	ld.shared.f32 	%f444, [_ZZ7Matmul3PfS_S_jE8B_shared+220];
	fma.rn.f32 	%f717, %f388, %f444, %f717;
	ld.shared.f32 	%f445, [_ZZ7Matmul3PfS_S_jE8B_shared+224];
	fma.rn.f32 	%f716, %f388, %f445, %f716;
	ld.shared.f32 	%f446, [_ZZ7Matmul3PfS_S_jE8B_shared+228];
	fma.rn.f32 	%f715, %f388, %f446, %f715;
	ld.shared.f32 	%f447, [_ZZ7Matmul3PfS_S_jE8B_shared+232];
	fma.rn.f32 	%f714, %f388, %f447, %f714;
	ld.shared.f32 	%f448, [_ZZ7Matmul3PfS_S_jE8B_shared+236];
	fma.rn.f32 	%f713, %f388, %f448, %f713;
	ld.shared.f32 	%f449, [_ZZ7Matmul3PfS_S_jE8B_shared+240];
	fma.rn.f32 	%f712, %f388, %f449, %f712;
	ld.shared.f32 	%f450, [_ZZ7Matmul3PfS_S_jE8B_shared+244];
	fma.rn.f32 	%f711, %f388, %f450, %f711;
	ld.shared.f32 	%f451, [_ZZ7Matmul3PfS_S_jE8B_shared+248];
	fma.rn.f32 	%f710, %f388, %f451, %f710;
	ld.shared.f32 	%f452, [_ZZ7Matmul3PfS_S_jE8B_shared+252];
	fma.rn.f32 	%f709, %f388, %f452, %f709;
	ld.shared.f32 	%f453, [_ZZ7Matmul3PfS_S_jE8B_shared+256];
	fma.rn.f32 	%f708, %f388, %f453, %f708;
	ld.shared.f32 	%f454, [_ZZ7Matmul3PfS_S_jE8B_shared+260];
	fma.rn.f32 	%f707, %f388, %f454, %f707;
	ld.shared.f32 	%f455, [_ZZ7Matmul3PfS_S_jE8B_shared+264];
	fma.rn.f32 	%f706, %f388, %f455, %f706;
	ld.shared.f32 	%f456, [_ZZ7Matmul3PfS_S_jE8B_shared+268];
	fma.rn.f32 	%f705, %f388, %f456, %f705;
	ld.shared.f32 	%f457, [_ZZ7Matmul3PfS_S_jE8B_shared+272];
	fma.rn.f32 	%f704, %f388, %f457, %f704;
	ld.shared.f32 	%f458, [_ZZ7Matmul3PfS_S_jE8B_shared+276];
	fma.rn.f32 	%f703, %f388, %f458, %f703;
	ld.shared.f32 	%f459, [_ZZ7Matmul3PfS_S_jE8B_shared+280];
	fma.rn.f32 	%f702, %f388, %f459, %f702;
	ld.shared.f32 	%f460, [_ZZ7Matmul3PfS_S_jE8B_shared+284];
	fma.rn.f32 	%f701, %f388, %f460, %f701;
	ld.shared.f32 	%f461, [_ZZ7Matmul3PfS_S_jE8B_shared+288];
	fma.rn.f32 	%f700, %f388, %f461, %f700;
	ld.shared.f32 	%f462, [_ZZ7Matmul3PfS_S_jE8B_shared+292];
	fma.rn.f32 	%f699, %f388, %f462, %f699;
	ld.shared.f32 	%f463, [_ZZ7Matmul3PfS_S_jE8B_shared+296];
	fma.rn.f32 	%f698, %f388, %f463, %f698;
	ld.shared.f32 	%f464, [_ZZ7Matmul3PfS_S_jE8B_shared+300];
	fma.rn.f32 	%f697, %f388, %f464, %f697;
	ld.shared.f32 	%f465, [_ZZ7Matmul3PfS_S_jE8B_shared+304];
	fma.rn.f32 	%f696, %f388, %f465, %f696;
	ld.shared.f32 	%f466, [_ZZ7Matmul3PfS_S_jE8B_shared+308];
	fma.rn.f32 	%f695, %f388, %f466, %f695;
	ld.shared.f32 	%f467, [_ZZ7Matmul3PfS_S_jE8B_shared+312];
	fma.rn.f32 	%f694, %f388, %f467, %f694;
	ld.shared.f32 	%f468, [_ZZ7Matmul3PfS_S_jE8B_shared+316];
	fma.rn.f32 	%f693, %f388, %f468, %f693;
	ld.shared.f32 	%f469, [_ZZ7Matmul3PfS_S_jE8B_shared+320];
	fma.rn.f32 	%f692, %f388, %f469, %f692;
	ld.shared.f32 	%f470, [_ZZ7Matmul3PfS_S_jE8B_shared+324];
	fma.rn.f32 	%f691, %f388, %f470, %f691;
	ld.shared.f32 	%f471, [_ZZ7Matmul3PfS_S_jE8B_shared+328];
	fma.rn.f32 	%f690, %f388, %f471, %f690;
	ld.shared.f32 	%f472, [_ZZ7Matmul3PfS_S_jE8B_shared+332];
	fma.rn.f32 	%f689, %f388, %f472, %f689;
	ld.shared.f32 	%f473, [_ZZ7Matmul3PfS_S_jE8B_shared+336];
	fma.rn.f32 	%f688, %f388, %f473, %f688;
	ld.shared.f32 	%f474, [_ZZ7Matmul3PfS_S_jE8B_shared+340];
	fma.rn.f32 	%f687, %f388, %f474, %f687;
	ld.shared.f32 	%f475, [_ZZ7Matmul3PfS_S_jE8B_shared+344];
	fma.rn.f32 	%f686, %f388, %f475, %f686;
	ld.shared.f32 	%f476, [_ZZ7Matmul3PfS_S_jE8B_shared+348];
	fma.rn.f32 	%f685, %f388, %f476, %f685;
	ld.shared.f32 	%f477, [_ZZ7Matmul3PfS_S_jE8B_shared+352];
	fma.rn.f32 	%f684, %f388, %f477, %f684;
	ld.shared.f32 	%f478, [_ZZ7Matmul3PfS_S_jE8B_shared+356];
	fma.rn.f32 	%f683, %f388, %f478, %f683;
	ld.shared.f32 	%f479, [_ZZ7Matmul3PfS_S_jE8B_shared+360];
	fma.rn.f32 	%f682, %f388, %f479, %f682;
	ld.shared.f32 	%f480, [_ZZ7Matmul3PfS_S_jE8B_shared+364];
	fma.rn.f32 	%f681, %f388, %f480, %f681;
	ld.shared.f32 	%f481, [_ZZ7Matmul3PfS_S_jE8B_shared+368];
	fma.rn.f32 	%f680, %f388, %f481, %f680;
	ld.shared.f32 	%f482, [_ZZ7Matmul3PfS_S_jE8B_shared+372];
	fma.rn.f32 	%f679, %f388, %f482, %f679;
	ld.shared.f32 	%f483, [_ZZ7Matmul3PfS_S_jE8B_shared+376];
	fma.rn.f32 	%f678, %f388, %f483, %f678;
	ld.shared.f32 	%f484, [_ZZ7Matmul3PfS_S_jE8B_shared+380];
	fma.rn.f32 	%f677, %f388, %f484, %f677;
	ld.shared.f32 	%f485, [_ZZ7Matmul3PfS_S_jE8B_shared+384];
	fma.rn.f32 	%f676, %f388, %f485, %f676;
	ld.shared.f32 	%f486, [_ZZ7Matmul3PfS_S_jE8B_shared+388];
	fma.rn.f32 	%f675, %f388, %f486, %f675;
	ld.shared.f32 	%f487, [_ZZ7Matmul3PfS_S_jE8B_shared+392];
	fma.rn.f32 	%f674, %f388, %f487, %f674;
	ld.shared.f32 	%f488, [_ZZ7Matmul3PfS_S_jE8B_shared+396];
	fma.rn.f32 	%f673, %f388, %f488, %f673;
	ld.shared.f32 	%f489, [_ZZ7Matmul3PfS_S_jE8B_shared+400];
	fma.rn.f32 	%f672, %f388, %f489, %f672;
	ld.shared.f32 	%f490, [_ZZ7Matmul3PfS_S_jE8B_shared+404];
	fma.rn.f32 	%f671, %f388, %f490, %f671;
	ld.shared.f32 	%f491, [_ZZ7Matmul3PfS_S_jE8B_shared+408];
	fma.rn.f32 	%f670, %f388, %f491, %f670;
	ld.shared.f32 	%f492, [_ZZ7Matmul3PfS_S_jE8B_shared+412];
	fma.rn.f32 	%f669, %f388, %f492, %f669;
	ld.shared.f32 	%f493, [_ZZ7Matmul3PfS_S_jE8B_shared+416];
	fma.rn.f32 	%f668, %f388, %f493, %f668;
	ld.shared.f32 	%f494, [_ZZ7Matmul3PfS_S_jE8B_shared+420];
	fma.rn.f32 	%f667, %f388, %f494, %f667;
	ld.shared.f32 	%f495, [_ZZ7Matmul3PfS_S_jE8B_shared+424];
	fma.rn.f32 	%f666, %f388, %f495, %f666;
	ld.shared.f32 	%f496, [_ZZ7Matmul3PfS_S_jE8B_shared+428];
	fma.rn.f32 	%f665, %f388, %f496, %f665;
	ld.shared.f32 	%f497, [_ZZ7Matmul3PfS_S_jE8B_shared+432];
	fma.rn.f32 	%f664, %f388, %f497, %f664;
	ld.shared.f32 	%f498, [_ZZ7Matmul3PfS_S_jE8B_shared+436];
	fma.rn.f32 	%f663, %f388, %f498, %f663;
	ld.shared.f32 	%f499, [_ZZ7Matmul3PfS_S_jE8B_shared+440];
	fma.rn.f32 	%f662, %f388, %f499, %f662;
	ld.shared.f32 	%f500, [_ZZ7Matmul3PfS_S_jE8B_shared+444];
	fma.rn.f32 	%f661, %f388, %f500, %f661;
	ld.shared.f32 	%f501, [_ZZ7Matmul3PfS_S_jE8B_shared+448];
	fma.rn.f32 	%f660, %f388, %f501, %f660;
	ld.shared.f32 	%f502, [_ZZ7Matmul3PfS_S_jE8B_shared+452];
	fma.rn.f32 	%f659, %f388, %f502, %f659;
	ld.shared.f32 	%f503, [_ZZ7Matmul3PfS_S_jE8B_shared+456];
	fma.rn.f32 	%f658, %f388, %f503, %f658;
	ld.shared.f32 	%f504, [_ZZ7Matmul3PfS_S_jE8B_shared+460];
	fma.rn.f32 	%f657, %f388, %f504, %f657;
	ld.shared.f32 	%f505, [_ZZ7Matmul3PfS_S_jE8B_shared+464];
	fma.rn.f32 	%f656, %f388, %f505, %f656;
	ld.shared.f32 	%f506, [_ZZ7Matmul3PfS_S_jE8B_shared+468];
	fma.rn.f32 	%f655, %f388, %f506, %f655;
	ld.shared.f32 	%f507, [_ZZ7Matmul3PfS_S_jE8B_shared+472];
	fma.rn.f32 	%f654, %f388, %f507, %f654;
	ld.shared.f32 	%f508, [_ZZ7Matmul3PfS_S_jE8B_shared+476];
	fma.rn.f32 	%f653, %f388, %f508, %f653;
	ld.shared.f32 	%f509, [_ZZ7Matmul3PfS_S_jE8B_shared+480];
	fma.rn.f32 	%f652, %f388, %f509, %f652;
	ld.shared.f32 	%f510, [_ZZ7Matmul3PfS_S_jE8B_shared+484];
	fma.rn.f32 	%f651, %f388, %f510, %f651;
	ld.shared.f32 	%f511, [_ZZ7Matmul3PfS_S_jE8B_shared+488];
	fma.rn.f32 	%f650, %f388, %f511, %f650;
	ld.shared.f32 	%f512, [_ZZ7Matmul3PfS_S_jE8B_shared+492];
	fma.rn.f32 	%f649, %f388, %f512, %f649;
	ld.shared.f32 	%f513, [_ZZ7Matmul3PfS_S_jE8B_shared+496];
	fma.rn.f32 	%f648, %f388, %f513, %f648;
	ld.shared.f32 	%f514, [_ZZ7Matmul3PfS_S_jE8B_shared+500];
	fma.rn.f32 	%f647, %f388, %f514, %f647;
	ld.shared.f32 	%f515, [_ZZ7Matmul3PfS_S_jE8B_shared+504];
	fma.rn.f32 	%f646, %f388, %f515, %f646;
	ld.shared.f32 	%f516, [_ZZ7Matmul3PfS_S_jE8B_shared+508];
	fma.rn.f32 	%f645, %f388, %f516, %f645;
	bar.sync 	0;
	add.s32 	%r167, %r167, 1;
	setp.eq.s32 	%p2, %r167, 0;
	add.s32 	%r166, %r166, 1;
	add.s32 	%r165, %r165, %r163;
	@%p2 bra 	$L__BB2_3;
	bra.uni 	$L__BB2_2;
$L__BB2_3:
	ld.param.u32 	%r164, [_Z7Matmul3PfS_S_j_param_3];
	ld.param.u64 	%rd269, [_Z7Matmul3PfS_S_j_param_2];
	cvta.to.global.u64 	%rd10, %rd269;
	mov.u32 	%r28, %ctaid.y;
	shl.b32 	%r29, %r28, 7;
	mov.u32 	%r30, %tid.y;
	add.s32 	%r31, %r29, %r30;
	mov.u32 	%r32, %ctaid.x;
	shl.b32 	%r33, %r32, 7;
	mad.lo.s32 	%r34, %r164, %r31, %r33;
	mul.wide.u32 	%rd11, %r34, 4;
	add.s64 	%rd12, %rd10, %rd11;
	st.global.f32 	[%rd12], %f772;
	add.s32 	%r35, %r34, 1;
	mul.wide.u32 	%rd13, %r35, 4;
	add.s64 	%rd14, %rd10, %rd13;
	st.global.f32 	[%rd14], %f771;
	add.s32 	%r36, %r34, 2;
	mul.wide.u32 	%rd15, %r36, 4;
	add.s64 	%rd16, %rd10, %rd15;
	st.global.f32 	[%rd16], %f770;
	add.s32 	%r37, %r34, 3;
	mul.wide.u32 	%rd17, %r37, 4;
	add.s64 	%rd18, %rd10, %rd17;
	st.global.f32 	[%rd18], %f769;
	add.s32 	%r38, %r34, 4;
	mul.wide.u32 	%rd19, %r38, 4;
	add.s64 	%rd20, %rd10, %rd19;
	st.global.f32 	[%rd20], %f768;
	add.s32 	%r39, %r34, 5;
	mul.wide.u32 	%rd21, %r39, 4;
	add.s64 	%rd22, %rd10, %rd21;
	st.global.f32 	[%rd22], %f767;
	add.s32 	%r40, %r34, 6;
	mul.wide.u32 	%rd23, %r40, 4;
	add.s64 	%rd24, %rd10, %rd23;
	st.global.f32 	[%rd24], %f766;
	add.s32 	%r41, %r34, 7;
	mul.wide.u32 	%rd25, %r41, 4;
	add.s64 	%rd26, %rd10, %rd25;
	st.global.f32 	[%rd26], %f765;
	add.s32 	%r42, %r34, 8;
	mul.wide.u32 	%rd27, %r42, 4;
	add.s64 	%rd28, %rd10, %rd27;
	st.global.f32 	[%rd28], %f764;
	add.s32 	%r43, %r34, 9;
	mul.wide.u32 	%rd29, %r43, 4;
	add.s64 	%rd30, %rd10, %rd29;
	st.global.f32 	[%rd30], %f763;
	add.s32 	%r44, %r34, 10;
	mul.wide.u32 	%rd31, %r44, 4;
	add.s64 	%rd32, %rd10, %rd31;
	st.global.f32 	[%rd32], %f762;
	add.s32 	%r45, %r34, 11;
	mul.wide.u32 	%rd33, %r45, 4;
	add.s64 	%rd34, %rd10, %rd33;
	st.global.f32 	[%rd34], %f761;
	add.s32 	%r46, %r34, 12;
	mul.wide.u32 	%rd35, %r46, 4;
	add.s64 	%rd36, %rd10, %rd35;
	st.global.f32 	[%rd36], %f760;
	add.s32 	%r47, %r34, 13;
	mul.wide.u32 	%rd37, %r47, 4;
	add.s64 	%rd38, %rd10, %rd37;
	st.global.f32 	[%rd38], %f759;
	add.s32 	%r48, %r34, 14;
	mul.wide.u32 	%rd39, %r48, 4;
	add.s64 	%rd40, %rd10, %rd39;
	st.global.f32 	[%rd40], %f758;
	add.s32 	%r49, %r34, 15;
	mul.wide.u32 	%rd41, %r49, 4;
	add.s64 	%rd42, %rd10, %rd41;
	st.global.f32 	[%rd42], %f757;
	add.s32 	%r50, %r34, 16;
	mul.wide.u32 	%rd43, %r50, 4;
	add.s64 	%rd44, %rd10, %rd43;
	st.global.f32 	[%rd44], %f756;
	add.s32 	%r51, %r34, 17;
	mul.wide.u32 	%rd45, %r51, 4;
	add.s64 	%rd46, %rd10, %rd45;
	st.global.f32 	[%rd46], %f755;
	add.s32 	%r52, %r34, 18;
	mul.wide.u32 	%rd47, %r52, 4;
	add.s64 	%rd48, %rd10, %rd47;
	st.global.f32 	[%rd48], %f754;
	add.s32 	%r53, %r34, 19;
	mul.wide.u32 	%rd49, %r53, 4;
	add.s64 	%rd50, %rd10, %rd49;
	st.global.f32 	[%rd50], %f753;
	add.s32 	%r54, %r34, 20;
	mul.wide.u32 	%rd51, %r54, 4;
	add.s64 	%rd52, %rd10, %rd51;
	st.global.f32 	[%rd52], %f752;
	add.s32 	%r55, %r34, 21;
	mul.wide.u32 	%rd53, %r55, 4;
	add.s64 	%rd54, %rd10, %rd53;
	st.global.f32 	[%rd54], %f751;
	add.s32 	%r56, %r34, 22;
	mul.wide.u32 	%rd55, %r56, 4;
	add.s64 	%rd56, %rd10, %rd55;
	st.global.f32 	[%rd56], %f750;
	add.s32 	%r57, %r34, 23;
	mul.wide.u32 	%rd57, %r57, 4;
	add.s64 	%rd58, %rd10, %rd57;
	st.global.f32 	[%rd58], %f749;
	add.s32 	%r58, %r34, 24;
	mul.wide.u32 	%rd59, %r58, 4;
	add.s64 	%rd60, %rd10, %rd59;
	st.global.f32 	[%rd60], %f748;
	add.s32 	%r59, %r34, 25;
	mul.wide.u32 	%rd61, %r59, 4;
	add.s64 	%rd62, %rd10, %rd61;
	st.global.f32 	[%rd62], %f747;
	add.s32 	%r60, %r34, 26;
	mul.wide.u32 	%rd63, %r60, 4;
	add.s64 	%rd64, %rd10, %rd63;
	st.global.f32 	[%rd64], %f746;
	add.s32 	%r61, %r34, 27;
	mul.wide.u32 	%rd65, %r61, 4;
	add.s64 	%rd66, %rd10, %rd65;
	st.global.f32 	[%rd66], %f745;
	add.s32 	%r62, %r34, 28;
	mul.wide.u32 	%rd67, %r62, 4;
	add.s64 	%rd68, %rd10, %rd67;
	st.global.f32 	[%rd68], %f744;
	add.s32 	%r63, %r34, 29;
	mul.wide.u32 	%rd69, %r63, 4;
	add.s64 	%rd70, %rd10, %rd69;
	st.global.f32 	[%rd70], %f743;
	add.s32 	%r64, %r34, 30;
	mul.wide.u32 	%rd71, %r64, 4;
	add.s64 	%rd72, %rd10, %rd71;
	st.global.f32 	[%rd72], %f742;
	add.s32 	%r65, %r34, 31;
	mul.wide.u32 	%rd73, %r65, 4;
	add.s64 	%rd74, %rd10, %rd73;
	st.global.f32 	[%rd74], %f741;
	add.s32 	%r66, %r34, 32;
	mul.wide.u32 	%rd75, %r66, 4;
	add.s64 	%rd76, %rd10, %rd75;
	st.global.f32 	[%rd76], %f740;
	add.s32 	%r67, %r34, 33;
	mul.wide.u32 	%rd77, %r67, 4;
	add.s64 	%rd78, %rd10, %rd77;
	st.global.f32 	[%rd78], %f739;
	add.s32 	%r68, %r34, 34;
	mul.wide.u32 	%rd79, %r68, 4;
	add.s64 	%rd80, %rd10, %rd79;
	st.global.f32 	[%rd80], %f738;
	add.s32 	%r69, %r34, 35;
	mul.wide.u32 	%rd81, %r69, 4;
	add.s64 	%rd82, %rd10, %rd81;
	st.global.f32 	[%rd82], %f737;
	add.s32 	%r70, %r34, 36;
	mul.wide.u32 	%rd83, %r70, 4;
	add.s64 	%rd84, %rd10, %rd83;
	st.global.f32 	[%rd84], %f736;
	add.s32 	%r71, %r34, 37;
	mul.wide.u32 	%rd85, %r71, 4;
	add.s64 	%rd86, %rd10, %rd85;
	st.global.f32 	[%rd86], %f735;
	add.s32 	%r72, %r34, 38;
	mul.wide.u32 	%rd87, %r72, 4;
	add.s64 	%rd88, %rd10, %rd87;
	st.global.f32 	[%rd88], %f734;
	add.s32 	%r73, %r34, 39;
	mul.wide.u32 	%rd89, %r73, 4;
	add.s64 	%rd90, %rd10, %rd89;
	st.global.f32 	[%rd90], %f733;
	add.s32 	%r74, %r34, 40;
	mul.wide.u32 	%rd91, %r74, 4;
	add.s64 	%rd92, %rd10, %rd91;
	st.global.f32 	[%rd92], %f732;
	add.s32 	%r75, %r34, 41;
	mul.wide.u32 	%rd93, %r75, 4;
	add.s64 	%rd94, %rd10, %rd93;
	st.global.f32 	[%rd94], %f731;
	add.s32 	%r76, %r34, 42;
	mul.wide.u32 	%rd95, %r76, 4;
	add.s64 	%rd96, %rd10, %rd95;
	st.global.f32 	[%rd96], %f730;
	add.s32 	%r77, %r34, 43;
	mul.wide.u32 	%rd97, %r77, 4;
	add.s64 	%rd98, %rd10, %rd97;
	st.global.f32 	[%rd98], %f729;
	add.s32 	%r78, %r34, 44;
	mul.wide.u32 	%rd99, %r78, 4;
	add.s64 	%rd100, %rd10, %rd99;
	st.global.f32 	[%rd100], %f728;
	add.s32 	%r79, %r34, 45;
	mul.wide.u32 	%rd101, %r79, 4;
	add.s64 	%rd102, %rd10, %rd101;
	st.global.f32 	[%rd102], %f727;
	add.s32 	%r80, %r34, 46;
	mul.wide.u32 	%rd103, %r80, 4;
	add.s64 	%rd104, %rd10, %rd103;
	st.global.f32 	[%rd104], %f726;
	add.s32 	%r81, %r34, 47;
	mul.wide.u32 	%rd105, %r81, 4;
	add.s64 	%rd106, %rd10, %rd105;
	st.global.f32 	[%rd106], %f725;
	add.s32 	%r82, %r34, 48;
	mul.wide.u32 	%rd107, %r82, 4;
	add.s64 	%rd108, %rd10, %rd107;
	st.global.f32 	[%rd108], %f724;
	add.s32 	%r83, %r34, 49;
	mul.wide.u32 	%rd109, %r83, 4;
	add.s64 	%rd110, %rd10, %rd109;
	st.global.f32 	[%rd110], %f723;
	add.s32 	%r84, %r34, 50;
	mul.wide.u32 	%rd111, %r84, 4;
	add.s64 	%rd112, %rd10, %rd111;
	st.global.f32 	[%rd112], %f722;
	add.s32 	%r85, %r34, 51;
	mul.wide.u32 	%rd113, %r85, 4;
	add.s64 	%rd114, %rd10, %rd113;
	st.global.f32 	[%rd114], %f721;
	add.s32 	%r86, %r34, 52;
	mul.wide.u32 	%rd115, %r86, 4;
	add.s64 	%rd116, %rd10, %rd115;
	st.global.f32 	[%rd116], %f720;
	add.s32 	%r87, %r34, 53;
	mul.wide.u32 	%rd117, %r87, 4;
	add.s64 	%rd118, %rd10, %rd117;
	st.global.f32 	[%rd118], %f719;
	add.s32 	%r88, %r34, 54;
	mul.wide.u32 	%rd119, %r88, 4;
	add.s64 	%rd120, %rd10, %rd119;
	st.global.f32 	[%rd120], %f718;
	add.s32 	%r89, %r34, 55;
	mul.wide.u32 	%rd121, %r89, 4;
	add.s64 	%rd122, %rd10, %rd121;
	st.global.f32 	[%rd122], %f717;
	add.s32 	%r90, %r34, 56;
	mul.wide.u32 	%rd123, %r90, 4;
	add.s64 	%rd124, %rd10, %rd123;
	st.global.f32 	[%rd124], %f716;
	add.s32 	%r91, %r34, 57;
	mul.wide.u32 	%rd125, %r91, 4;
	add.s64 	%rd126, %rd10, %rd125;
	st.global.f32 	[%rd126], %f715;
	add.s32 	%r92, %r34, 58;
	mul.wide.u32 	%rd127, %r92, 4;
	add.s64 	%rd128, %rd10, %rd127;
	st.global.f32 	[%rd128], %f714;
	add.s32 	%r93, %r34, 59;
	mul.wide.u32 	%rd129, %r93, 4;
	add.s64 	%rd130, %rd10, %rd129;
	st.global.f32 	[%rd130], %f713;
	add.s32 	%r94, %r34, 60;
	mul.wide.u32 	%rd131, %r94, 4;
	add.s64 	%rd132, %rd10, %rd131;
	st.global.f32 	[%rd132], %f712;
	add.s32 	%r95, %r34, 61;
	mul.wide.u32 	%rd133, %r95, 4;
	add.s64 	%rd134, %rd10, %rd133;
	st.global.f32 	[%rd134], %f711;
	add.s32 	%r96, %r34, 62;
	mul.wide.u32 	%rd135, %r96, 4;
	add.s64 	%rd136, %rd10, %rd135;
	st.global.f32 	[%rd136], %f710;
	add.s32 	%r97, %r34, 63;
	mul.wide.u32 	%rd137, %r97, 4;
	add.s64 	%rd138, %rd10, %rd137;
	st.global.f32 	[%rd138], %f709;
	add.s32 	%r98, %r34, 64;
	mul.wide.u32 	%rd139, %r98, 4;
	add.s64 	%rd140, %rd10, %rd139;
	st.global.f32 	[%rd140], %f708;
	add.s32 	%r99, %r34, 65;
	mul.wide.u32 	%rd141, %r99, 4;
	add.s64 	%rd142, %rd10, %rd141;
	st.global.f32 	[%rd142], %f707;
	add.s32 	%r100, %r34, 66;
	mul.wide.u32 	%rd143, %r100, 4;
	add.s64 	%rd144, %rd10, %rd143;
	st.global.f32 	[%rd144], %f706;
	add.s32 	%r101, %r34, 67;
	mul.wide.u32 	%rd145, %r101, 4;
	add.s64 	%rd146, %rd10, %rd145;
	st.global.f32 	[%rd146], %f705;
	add.s32 	%r102, %r34, 68;
	mul.wide.u32 	%rd147, %r102, 4;
	add.s64 	%rd148, %rd10, %rd147;
	st.global.f32 	[%rd148], %f704;
	add.s32 	%r103, %r34, 69;
	mul.wide.u32 	%rd149, %r103, 4;
	add.s64 	%rd150, %rd10, %rd149;
	st.global.f32 	[%rd150], %f703;
	add.s32 	%r104, %r34, 70;
	mul.wide.u32 	%rd151, %r104, 4;
	add.s64 	%rd152, %rd10, %rd151;
	st.global.f32 	[%rd152], %f702;
	add.s32 	%r105, %r34, 71;
	mul.wide.u32 	%rd153, %r105, 4;
	add.s64 	%rd154, %rd10, %rd153;
	st.global.f32 	[%rd154], %f701;
	add.s32 	%r106, %r34, 72;
	mul.wide.u32 	%rd155, %r106, 4;
	add.s64 	%rd156, %rd10, %rd155;
	st.global.f32 	[%rd156], %f700;
	add.s32 	%r107, %r34, 73;
	mul.wide.u32 	%rd157, %r107, 4;
	add.s64 	%rd158, %rd10, %rd157;
	st.global.f32 	[%rd158], %f699;
	add.s32 	%r108, %r34, 74;
	mul.wide.u32 	%rd159, %r108, 4;
	add.s64 	%rd160, %rd10, %rd159;
	st.global.f32 	[%rd160], %f698;
	add.s32 	%r109, %r34, 75;
	mul.wide.u32 	%rd161, %r109, 4;
	add.s64 	%rd162, %rd10, %rd161;
	st.global.f32 	[%rd162], %f697;
	add.s32 	%r110, %r34, 76;
	mul.wide.u32 	%rd163, %r110, 4;
	add.s64 	%rd164, %rd10, %rd163;
	st.global.f32 	[%rd164], %f696;
	add.s32 	%r111, %r34, 77;
	mul.wide.u32 	%rd165, %r111, 4;
	add.s64 	%rd166, %rd10, %rd165;
	st.global.f32 	[%rd166], %f695;
	add.s32 	%r112, %r34, 78;
	mul.wide.u32 	%rd167, %r112, 4;
	add.s64 	%rd168, %rd10, %rd167;
	st.global.f32 	[%rd168], %f694;
	add.s32 	%r113, %r34, 79;
	mul.wide.u32 	%rd169, %r113, 4;
	add.s64 	%rd170, %rd10, %rd169;
	st.global.f32 	[%rd170], %f693;
	add.s32 	%r114, %r34, 80;
	mul.wide.u32 	%rd171, %r114, 4;
	add.s64 	%rd172, %rd10, %rd171;
	st.global.f32 	[%rd172], %f692;
	add.s32 	%r115, %r34, 81;
	mul.wide.u32 	%rd173, %r115, 4;
	add.s64 	%rd174, %rd10, %rd173;
	st.global.f32 	[%rd174], %f691;
	add.s32 	%r116, %r34, 82;
	mul.wide.u32 	%rd175, %r116, 4;
	add.s64 	%rd176, %rd10, %rd175;
	st.global.f32 	[%rd176], %f690;
	add.s32 	%r117, %r34, 83;
	mul.wide.u32 	%rd177, %r117, 4;
	add.s64 	%rd178, %rd10, %rd177;
	st.global.f32 	[%rd178], %f689;
	add.s32 	%r118, %r34, 84;
	mul.wide.u32 	%rd179, %r118, 4;
	add.s64 	%rd180, %rd10, %rd179;
	st.global.f32 	[%rd180], %f688;
	add.s32 	%r119, %r34, 85;
	mul.wide.u32 	%rd181, %r119, 4;
	add.s64 	%rd182, %rd10, %rd181;
	st.global.f32 	[%rd182], %f687;
	add.s32 	%r120, %r34, 86;
	mul.wide.u32 	%rd183, %r120, 4;
	add.s64 	%rd184, %rd10, %rd183;
	st.global.f32 	[%rd184], %f686;
	add.s32 	%r121, %r34, 87;
	mul.wide.u32 	%rd185, %r121, 4;
	add.s64 	%rd186, %rd10, %rd185;
	st.global.f32 	[%rd186], %f685;
	add.s32 	%r122, %r34, 88;
	mul.wide.u32 	%rd187, %r122, 4;
	add.s64 	%rd188, %rd10, %rd187;
	st.global.f32 	[%rd188], %f684;
	add.s32 	%r123, %r34, 89;
	mul.wide.u32 	%rd189, %r123, 4;
	add.s64 	%rd190, %rd10, %rd189;
	st.global.f32 	[%rd190], %f683;
	add.s32 	%r124, %r34, 90;
	mul.wide.u32 	%rd191, %r124, 4;
	add.s64 	%rd192, %rd10, %rd191;
	st.global.f32 	[%rd192], %f682;
	add.s32 	%r125, %r34, 91;
	mul.wide.u32 	%rd193, %r125, 4;
	add.s64 	%rd194, %rd10, %rd193;
	st.global.f32 	[%rd194], %f681;
	add.s32 	%r126, %r34, 92;
	mul.wide.u32 	%rd195, %r126, 4;
	add.s64 	%rd196, %rd10, %rd195;
	st.global.f32 	[%rd196], %f680;
	add.s32 	%r127, %r34, 93;
	mul.wide.u32 	%rd197, %r127, 4;
	add.s64 	%rd198, %rd10, %rd197;
	st.global.f32 	[%rd198], %f679;
	add.s32 	%r128, %r34, 94;
	mul.wide.u32 	%rd199, %r128, 4;
	add.s64 	%rd200, %rd10, %rd199;
	st.global.f32 	[%rd200], %f678;
	add.s32 	%r129, %r34, 95;
	mul.wide.u32 	%rd201, %r129, 4;
	add.s64 	%rd202, %rd10, %rd201;
	st.global.f32 	[%rd202], %f677;
	add.s32 	%r130, %r34, 96;
	mul.wide.u32 	%rd203, %r130, 4;
	add.s64 	%rd204, %rd10, %rd203;
	st.global.f32 	[%rd204], %f676;
	add.s32 	%r131, %r34, 97;
	mul.wide.u32 	%rd205, %r131, 4;
	add.s64 	%rd206, %rd10, %rd205;
	st.global.f32 	[%rd206], %f675;
	add.s32 	%r132, %r34, 98;
	mul.wide.u32 	%rd207, %r132, 4;
	add.s64 	%rd208, %rd10, %rd207;
	st.global.f32 	[%rd208], %f674;
	add.s32 	%r133, %r34, 99;
	mul.wide.u32 	%rd209, %r133, 4;
	add.s64 	%rd210, %rd10, %rd209;
	st.global.f32 	[%rd210], %f673;
	add.s32 	%r134, %r34, 100;
	mul.wide.u32 	%rd211, %r134, 4;
	add.s64 	%rd212, %rd10, %rd211;
	st.global.f32 	[%rd212], %f672;
	add.s32 	%r135, %r34, 101;
	mul.wide.u32 	%rd213, %r135, 4;
	add.s64 	%rd214, %rd10, %rd213;
	st.global.f32 	[%rd214], %f671;
	add.s32 	%r136, %r34, 102;
	mul.wide.u32 	%rd215, %r136, 4;
	add.s64 	%rd216, %rd10, %rd215;
	st.global.f32 	[%rd216], %f670;
	add.s32 	%r137, %r34, 103;
	mul.wide.u32 	%rd217, %r137, 4;
	add.s64 	%rd218, %rd10, %rd217;
	st.global.f32 	[%rd218], %f669;
	add.s32 	%r138, %r34, 104;
	mul.wide.u32 	%rd219, %r138, 4;
	add.s64 	%rd220, %rd10, %rd219;
	st.global.f32 	[%rd220], %f668;
	add.s32 	%r139, %r34, 105;
	mul.wide.u32 	%rd221, %r139, 4;
	add.s64 	%rd222, %rd10, %rd221;
	st.global.f32 	[%rd222], %f667;
	add.s32 	%r140, %r34, 106;
	mul.wide.u32 	%rd223, %r140, 4;
	add.s64 	%rd224, %rd10, %rd223;
	st.global.f32 	[%rd224], %f666;
	add.s32 	%r141, %r34, 107;
	mul.wide.u32 	%rd225, %r141, 4;
	add.s64 	%rd226, %rd10, %rd225;
	st.global.f32 	[%rd226], %f665;
	add.s32 	%r142, %r34, 108;
	mul.wide.u32 	%rd227, %r142, 4;
	add.s64 	%rd228, %rd10, %rd227;
	st.global.f32 	[%rd228], %f664;
	add.s32 	%r143, %r34, 109;
	mul.wide.u32 	%rd229, %r143, 4;
	add.s64 	%rd230, %rd10, %rd229;
	st.global.f32 	[%rd230], %f663;
	add.s32 	%r144, %r34, 110;
	mul.wide.u32 	%rd231, %r144, 4;
	add.s64 	%rd232, %rd10, %rd231;
	st.global.f32 	[%rd232], %f662;
	add.s32 	%r145, %r34, 111;
	mul.wide.u32 	%rd233, %r145, 4;
	add.s64 	%rd234, %rd10, %rd233;
	st.global.f32 	[%rd234], %f661;
	add.s32 	%r146, %r34, 112;
	mul.wide.u32 	%rd235, %r146, 4;
	add.s64 	%rd236, %rd10, %rd235;
	st.global.f32 	[%rd236], %f660;
	add.s32 	%r147, %r34, 113;
	mul.wide.u32 	%rd237, %r147, 4;
	add.s64 	%rd238, %rd10, %rd237;
	st.global.f32 	[%rd238], %f659;
	add.s32 	%r148, %r34, 114;
	mul.wide.u32 	%rd239, %r148, 4;
	add.s64 	%rd240, %rd10, %rd239;
	st.global.f32 	[%rd240], %f658;
	add.s32 	%r149, %r34, 115;
	mul.wide.u32 	%rd241, %r149, 4;
	add.s64 	%rd242, %rd10, %rd241;
	st.global.f32 	[%rd242], %f657;
	add.s32 	%r150, %r34, 116;
	mul.wide.u32 	%rd243, %r150, 4;
	add.s64 	%rd244, %rd10, %rd243;
	st.global.f32 	[%rd244], %f656;
	add.s32 	%r151, %r34, 117;
	mul.wide.u32 	%rd245, %r151, 4;
	add.s64 	%rd246, %rd10, %rd245;
	st.global.f32 	[%rd246], %f655;
	add.s32 	%r152, %r34, 118;
	mul.wide.u32 	%rd247, %r152, 4;
	add.s64 	%rd248, %rd10, %rd247;
	st.global.f32 	[%rd248], %f654;
	add.s32 	%r153, %r34, 119;
	mul.wide.u32 	%rd249, %r153, 4;
	add.s64 	%rd250, %rd10, %rd249;
	st.global.f32 	[%rd250], %f653;
	add.s32 	%r154, %r34, 120;
	mul.wide.u32 	%rd251, %r154, 4;
	add.s64 	%rd252, %rd10, %rd251;
	st.global.f32 	[%rd252], %f652;
	add.s32 	%r155, %r34, 121;
	mul.wide.u32 	%rd253, %r155, 4;
	add.s64 	%rd254, %rd10, %rd253;
	st.global.f32 	[%rd254], %f651;
	add.s32 	%r156, %r34, 122;
	mul.wide.u32 	%rd255, %r156, 4;
	add.s64 	%rd256, %rd10, %rd255;
	st.global.f32 	[%rd256], %f650;
	add.s32 	%r157, %r34, 123;
	mul.wide.u32 	%rd257, %r157, 4;
	add.s64 	%rd258, %rd10, %rd257;
	st.global.f32 	[%rd258], %f649;
	add.s32 	%r158, %r34, 124;
	mul.wide.u32 	%rd259, %r158, 4;
	add.s64 	%rd260, %rd10, %rd259;
	st.global.f32 	[%rd260], %f648;
	add.s32 	%r159, %r34, 125;
	mul.wide.u32 	%rd261, %r159, 4;
	add.s64 	%rd262, %rd10, %rd261;
	st.global.f32 	[%rd262], %f647;
	add.s32 	%r160, %r34, 126;
	mul.wide.u32 	%rd263, %r160, 4;
	add.s64 	%rd264, %rd10, %rd263;
	st.global.f32 	[%rd264], %f646;
	add.s32 	%r161, %r34, 127;
	mul.wide.u32 	%rd265, %r161, 4;
	add.s64 	%rd266, %rd10, %rd265;
	st.global.f32 	[%rd266], %f645;
	ret;

}


// ===== COMPILED SASS (sm_100) =====

	.target	sm_100

	.elftype	@"ET_EXEC"


//--------------------- .note.nv.tkinfo           --------------------------
	.section	.note.nv.tkinfo,"",@"SHT_NOTE"
	.sectionflags	@"SHF_NOTE_NV_TKINFO"
	.tkinfo
        /*0018*/ 	.word	0x00000002
        /*0030*/ 	.string	""
        /*0030*/ 	.string	"ptxas"
        /*0030*/ 	.string	"Cuda compilation tools, release 13.0, V13.0.88"
        /*0030*/ 	.string	"Build cuda_13.0.r13.0/compiler.36424714_0"
        /*0030*/ 	.string	"-arch sm_100 -m 64 "



//--------------------- .note.nv.cuinfo           --------------------------
	.section	.note.nv.cuinfo,"",@"SHT_NOTE"
	.sectionflags	@"SHF_NOTE_NV_CUINFO"
        /*0018*/ 	.short	0x0002
        /*001a*/ 	.short	0x0064
        /*001c*/ 	.short	0x0082
	.zero		2


//--------------------- .nv.info                  --------------------------
	.section	.nv.info,"",@"SHT_CUDA_INFO"
	.align	4


	//----- nvinfo : EIATTR_REGCOUNT
	.align		4
        /*0000*/ 	.byte	0x04, 0x2f
        /*0002*/ 	.short	(.L_1 - .L_0)
	.align		4
.L_0:
        /*0004*/ 	.word	index@(_Z7Matmul1PfS_S_j)
        /*0008*/ 	.word	0x00000020


	//----- nvinfo : EIATTR_FRAME_SIZE
	.align		4
.L_1:
        /*000c*/ 	.byte	0x04, 0x11
        /*000e*/ 	.short	(.L_3 - .L_2)
	.align		4
.L_2:
        /*0010*/ 	.word	index@(_Z7Matmul1PfS_S_j)
        /*0014*/ 	.word	0x00000000


	//----- nvinfo : EIATTR_REGCOUNT
	.align		4
.L_3:
        /*0018*/ 	.byte	0x04, 0x2f
        /*001a*/ 	.short	(.L_5 - .L_4)
	.align		4
.L_4:
        /*001c*/ 	.word	index@(_Z7Matmul2PfS_S_j)
        /*0020*/ 	.word	0x00000020


	//----- nvinfo : EIATTR_FRAME_SIZE
	.align		4
.L_5:
        /*0024*/ 	.byte	0x04, 0x11
        /*0026*/ 	.short	(.L_7 - .L_6)
	.align		4
.L_6:
        /*0028*/ 	.word	index@(_Z7Matmul2PfS_S_j)
        /*002c*/ 	.word	0x00000000


	//----- nvinfo : EIATTR_REGCOUNT
	.align		4
.L_7:
        /*0030*/ 	.byte	0x04, 0x2f
        /*0032*/ 	.short	(.L_9 - .L_8)
	.align		4
.L_8:
        /*0034*/ 	.word	index@(_Z7Matmul3PfS_S_j)
        /*0038*/ 	.word	0x000000a7


	//----- nvinfo : EIATTR_FRAME_SIZE
	.align		4
.L_9:
        /*003c*/ 	.byte	0x04, 0x11
        /*003e*/ 	.short	(.L_11 - .L_10)
	.align		4
.L_10:
        /*0040*/ 	.word	index@(_Z7Matmul3PfS_S_j)
        /*0044*/ 	.word	0x00000000


	//----- nvinfo : EIATTR_MIN_STACK_SIZE
	.align		4
.L_11:
        /*0048*/ 	.byte	0x04, 0x12
        /*004a*/ 	.short	(.L_13 - .L_12)
	.align		4
.L_12:
        /*004c*/ 	.word	index@(_Z7Matmul3PfS_S_j)
        /*0050*/ 	.word	0x00000000


	//----- nvinfo : EIATTR_MIN_STACK_SIZE
	.align		4
.L_13:
        /*0054*/ 	.byte	0x04, 0x12
        /*0056*/ 	.short	(.L_15 - .L_14)
	.align		4
.L_14:
        /*0058*/ 	.word	index@(_Z7Matmul2PfS_S_j)
        /*005c*/ 	.word	0x00000000


	//----- nvinfo : EIATTR_MIN_STACK_SIZE
	.align		4
.L_15:
        /*0060*/ 	.byte	0x04, 0x12
        /*0062*/ 	.short	(.L_17 - .L_16)
	.align		4
.L_16:
        /*0064*/ 	.word	index@(_Z7Matmul1PfS_S_j)
        /*0068*/ 	.word	0x00000000
.L_17:


//--------------------- .nv.compat                --------------------------
	.section	.nv.compat,"",@"SHT_CUDA_COMPAT_INFO"
	.align	4
        /*0000*/ 	.byte	0x02, 0x09, 0x00, 0x00, 0x02, 0x02, 0x01, 0x00, 0x02, 0x05, 0x05, 0x00, 0x03, 0x07, 0x01, 0x01
        /*0010*/ 	.byte	0x02, 0x03, 0x00, 0x00, 0x02, 0x06, 0x01, 0x00, 0x04, 0x0b, 0x08, 0x00, 0x09, 0x00, 0x00, 0x00
        /*0020*/ 	.byte	0x00, 0x00, 0x00, 0x00


//--------------------- .nv.info._Z7Matmul3PfS_S_j --------------------------
	.section	.nv.info._Z7Matmul3PfS_S_j,"",@"SHT_CUDA_INFO"
	.sectionflags	@""
	.align	4


	//----- nvinfo : EIATTR_CUDA_API_VERSION
	.align		4
        /*0000*/ 	.byte	0x04, 0x37
        /*0002*/ 	.short	(.L_19 - .L_18)
.L_18:
        /*0004*/ 	.word	0x00000082


	//----- nvinfo : EIATTR_KPARAM_INFO
	.align		4
.L_19:
        /*0008*/ 	.byte	0x04, 0x17
        /*000a*/ 	.short	(.L_21 - .L_20)
.L_20:
        /*000c*/ 	.word	0x00000000
        /*0010*/ 	.short	0x0003
        /*0012*/ 	.short	0x0018
        /*0014*/ 	.byte	0x00, 0xf0, 0x11, 0x00


	//----- nvinfo : EIATTR_KPARAM_INFO
	.align		4
.L_21:
        /*0018*/ 	.byte	0x04, 0x17
        /*001a*/ 	.short	(.L_23 - .L_22)
.L_22:
        /*001c*/ 	.word	0x00000000
        /*0020*/ 	.short	0x0002
        /*0022*/ 	.short	0x0010
        /*0024*/ 	.byte	0x00, 0xf5, 0x21, 0x00


	//----- nvinfo : EIATTR_KPARAM_INFO
	.align		4
.L_23:
        /*0028*/ 	.byte	0x04, 0x17
        /*002a*/ 	.short	(.L_25 - .L_24)
.L_24:
        /*002c*/ 	.word	0x00000000
        /*0030*/ 	.short	0x0001
        /*0032*/ 	.short	0x0008
        /*0034*/ 	.byte	0x00, 0xf5, 0x21, 0x00


	//----- nvinfo : EIATTR_KPARAM_INFO
	.align		4
.L_25:
        /*0038*/ 	.byte	0x04, 0x17
        /*003a*/ 	.short	(.L_27 - .L_26)
.L_26:
        /*003c*/ 	.word	0x00000000
        /*0040*/ 	.short	0x0000
        /*0042*/ 	.short	0x0000
        /*0044*/ 	.byte	0x00, 0xf5, 0x21, 0x00


	//----- nvinfo : EIATTR_SPARSE_MMA_MASK
	.align		4
.L_27:
        /*0048*/ 	.byte	0x03, 0x50
        /*004a*/ 	.short	0x0000


	//----- nvinfo : EIATTR_MAXREG_COUNT
	.align		4
        /*004c*/ 	.byte	0x03, 0x1b
        /*004e*/ 	.short	0x00ff


	//----- nvinfo : EIATTR_NUM_BARRIERS
	.align		4
        /*0050*/ 	.byte	0x02, 0x4c
        /*0052*/ 	.byte	0x01
	.zero		1


	//----- nvinfo : EIATTR_MERCURY_ISA_VERSION
	.align		4
        /*0054*/ 	.byte	0x03, 0x5f
        /*0056*/ 	.short	0x0101


	//----- nvinfo : EIATTR_VRC_CTA_INIT_COUNT
	.align		4
        /*0058*/ 	.byte	0x02, 0x4a
	.zero		1
	.zero		1


	//----- nvinfo : EIATTR_EXIT_INSTR_OFFSETS
	.align		4
        /*005c*/ 	.byte	0x04, 0x1c
        /*005e*/ 	.short	(.L_29 - .L_28)


	//   ....[0]....
.L_28:
        /*0060*/ 	.word	0x00002930


	//----- nvinfo : EIATTR_CBANK_PARAM_SIZE
	.align		4
.L_29:
        /*0064*/ 	.byte	0x03, 0x19
        /*0066*/ 	.short	0x001c


	//----- nvinfo : EIATTR_PARAM_CBANK
	.align		4
        /*0068*/ 	.byte	0x04, 0x0a
        /*006a*/ 	.short	(.L_31 - .L_30)
	.align		4
.L_30:
        /*006c*/ 	.word	index@(.nv.constant0._Z7Matmul3PfS_S_j)
        /*0070*/ 	.short	0x0380
        /*0072*/ 	.short	0x001c


	//----- nvinfo : EIATTR_SW_WAR
	.align		4
.L_31:
        /*0074*/ 	.byte	0x04, 0x36
        /*0076*/ 	.short	(.L_33 - .L_32)
.L_32:
        /*0078*/ 	.word	0x00000008
.L_33:


//--------------------- .nv.info._Z7Matmul2PfS_S_j --------------------------
	.section	.nv.info._Z7Matmul2PfS_S_j,"",@"SHT_CUDA_INFO"
	.sectionflags	@""
	.align	4


	//----- nvinfo : EIATTR_CUDA_API_VERSION
	.align		4
        /*0000*/ 	.byte	0x04, 0x37
        /*0002*/ 	.short	(.L_35 - .L_34)
.L_34:
        /*0004*/ 	.word	0x00000082


	//----- nvinfo : EIATTR_KPARAM_INFO
	.align		4
.L_35:
        /*0008*/ 	.byte	0x04, 0x17
        /*000a*/ 	.short	(.L_37 - .L_36)
.L_36:
        /*000c*/ 	.word	0x00000000
        /*0010*/ 	.short	0x0003
        /*0012*/ 	.short	0x0018
        /*0014*/ 	.byte	0x00, 0xf0, 0x11, 0x00


	//----- nvinfo : EIATTR_KPARAM_INFO
	.align		4
.L_37:
        /*0018*/ 	.byte	0x04, 0x17
        /*001a*/ 	.short	(.L_39 - .L_38)
.L_38:
        /*001c*/ 	.word	0x00000000
        /*0020*/ 	.short	0x0002
        /*0022*/ 	.short	0x0010
        /*0024*/ 	.byte	0x00, 0xf5, 0x21, 0x00


	//----- nvinfo : EIATTR_KPARAM_INFO
	.align		4
.L_39:
        /*0028*/ 	.byte	0x04, 0x17
        /*002a*/ 	.short	(.L_41 - .L_40)
.L_40:
        /*002c*/ 	.word	0x00000000
        /*0030*/ 	.short	0x0001
        /*0032*/ 	.short	0x0008
        /*0034*/ 	.byte	0x00, 0xf5, 0x21, 0x00


	//----- nvinfo : EIATTR_KPARAM_INFO
	.align		4
.L_41:
        /*0038*/ 	.byte	0x04, 0x17
        /*003a*/ 	.short	(.L_43 - .L_42)
.L_42:
        /*003c*/ 	.word	0x00000000
        /*0040*/ 	.short	0x0000
        /*0042*/ 	.short	0x0000
        /*0044*/ 	.byte	0x00, 0xf5, 0x21, 0x00


	//----- nvinfo : EIATTR_SPARSE_MMA_MASK
	.align		4
.L_43:
        /*0048*/ 	.byte	0x03, 0x50
        /*004a*/ 	.short	0x0000


	//----- nvinfo : EIATTR_MAXREG_COUNT
	.align		4
        /*004c*/ 	.byte	0x03, 0x1b
        /*004e*/ 	.short	0x00ff


	//----- nvinfo : EIATTR_NUM_BARRIERS
	.align		4
        /*0050*/ 	.byte	0x02, 0x4c
        /*0052*/ 	.byte	0x01
	.zero		1


	//----- nvinfo : EIATTR_MERCURY_ISA_VERSION
	.align		4
        /*0054*/ 	.byte	0x03, 0x5f
        /*0056*/ 	.short	0x0101


	//----- nvinfo : EIATTR_VRC_CTA_INIT_COUNT
	.align		4
        /*0058*/ 	.byte	0x02, 0x4a
	.zero		1
	.zero		1


	//----- nvinfo : EIATTR_EXIT_INSTR_OFFSETS
	.align		4
        /*005c*/ 	.byte	0x04, 0x1c
        /*005e*/ 	.short	(.L_45 - .L_44)


	//   ....[0]....
.L_44:
        /*0060*/ 	.word	0x00000760


	//----- nvinfo : EIATTR_CBANK_PARAM_SIZE
	.align		4
.L_45:
        /*0064*/ 	.byte	0x03, 0x19
        /*0066*/ 	.short	0x001c


	//----- nvinfo : EIATTR_PARAM_CBANK
	.align		4
        /*0068*/ 	.byte	0x04, 0x0a
        /*006a*/ 	.short	(.L_47 - .L_46)
	.align		4
.L_46:
        /*006c*/ 	.word	index@(.nv.constant0._Z7Matmul2PfS_S_j)
        /*0070*/ 	.short	0x0380
        /*0072*/ 	.short	0x001c


	//----- nvinfo : EIATTR_SW_WAR
	.align		4
.L_47:
        /*0074*/ 	.byte	0x04, 0x36
        /*0076*/ 	.short	(.L_49 - .L_48)
.L_48:
        /*0078*/ 	.word	0x00000008
.L_49:


//--------------------- .nv.info._Z7Matmul1PfS_S_j --------------------------
	.section	.nv.info._Z7Matmul1PfS_S_j,"",@"SHT_CUDA_INFO"
	.sectionflags	@""
	.align	4


	//----- nvinfo : EIATTR_CUDA_API_VERSION
	.align		4
        /*0000*/ 	.byte	0x04, 0x37
        /*0002*/ 	.short	(.L_51 - .L_50)
.L_50:
        /*0004*/ 	.word	0x00000082


	//----- nvinfo : EIATTR_KPARAM_INFO
	.align		4
.L_51:
        /*0008*/ 	.byte	0x04, 0x17
        /*000a*/ 	.short	(.L_53 - .L_52)
.L_52:
        /*000c*/ 	.word	0x00000000
        /*0010*/ 	.short	0x0003
        /*0012*/ 	.short	0x0018
        /*0014*/ 	.byte	0x00, 0xf0, 0x11, 0x00


	//----- nvinfo : EIATTR_KPARAM_INFO
	.align		4
.L_53:
        /*0018*/ 	.byte	0x04, 0x17
        /*001a*/ 	.short	(.L_55 - .L_54)
.L_54:
        /*001c*/ 	.word	0x00000000
        /*0020*/ 	.short	0x0002
        /*0022*/ 	.short	0x0010
        /*0024*/ 	.byte	0x00, 0xf5, 0x21, 0x00


	//----- nvinfo : EIATTR_KPARAM_INFO
	.align		4
.L_55:
        /*0028*/ 	.byte	0x04, 0x17
        /*002a*/ 	.short	(.L_57 - .L_56)
.L_56:
        /*002c*/ 	.word	0x00000000
        /*0030*/ 	.short	0x0001
        /*0032*/ 	.short	0x0008
        /*0034*/ 	.byte	0x00, 0xf5, 0x21, 0x00


	//----- nvinfo : EIATTR_KPARAM_INFO
	.align		4
.L_57:
        /*0038*/ 	.byte	0x04, 0x17
        /*003a*/ 	.short	(.L_59 - .L_58)
.L_58:
        /*003c*/ 	.word	0x00000000
        /*0040*/ 	.short	0x0000
        /*0042*/ 	.short	0x0000
        /*0044*/ 	.byte	0x00, 0xf5, 0x21, 0x00


	//----- nvinfo : EIATTR_SPARSE_MMA_MASK
	.align		4
.L_59:
        /*0048*/ 	.byte	0x03, 0x50
        /*004a*/ 	.short	0x0000


	//----- nvinfo : EIATTR_MAXREG_COUNT
	.align		4
        /*004c*/ 	.byte	0x03, 0x1b
        /*004e*/ 	.short	0x00ff


	//----- nvinfo : EIATTR_MERCURY_ISA_VERSION
	.align		4
        /*0050*/ 	.byte	0x03, 0x5f
        /*0052*/ 	.short	0x0101


	//----- nvinfo : EIATTR_VRC_CTA_INIT_COUNT
	.align		4
        /*0054*/ 	.byte	0x02, 0x4a
	.zero		1
	.zero		1


	//----- nvinfo : EIATTR_EXIT_INSTR_OFFSETS
	.align		4
        /*0058*/ 	.byte	0x04, 0x1c
        /*005a*/ 	.short	(.L_61 - .L_60)


	//   ....[0]....
.L_60:
        /*005c*/ 	.word	0x00000a40


	//----- nvinfo : EIATTR_CBANK_PARAM_SIZE
	.align		4
.L_61:
        /*0060*/ 	.byte	0x03, 0x19
        /*0062*/ 	.short	0x001c


	//----- nvinfo : EIATTR_PARAM_CBANK
	.align		4
        /*0064*/ 	.byte	0x04, 0x0a
        /*0066*/ 	.short	(.L_63 - .L_62)
	.align		4
.L_62:
        /*0068*/ 	.word	index@(.nv.constant0._Z7Matmul1PfS_S_j)
        /*006c*/ 	.short	0x0380
        /*006e*/ 	.short	0x001c


	//----- nvinfo : EIATTR_SW_WAR
	.align		4
.L_63:
        /*0070*/ 	.byte	0x04, 0x36
        /*0072*/ 	.short	(.L_65 - .L_64)
.L_64:
        /*0074*/ 	.word	0x00000008
.L_65:


//--------------------- .nv.callgraph             --------------------------
	.section	.nv.callgraph,"",@"SHT_CUDA_CALLGRAPH"
	.align	4
	.sectionentsize	8
	.align		4
        /*0000*/ 	.word	0x00000000
	.align		4
        /*0004*/ 	.word	0xffffffff
	.align		4
        /*0008*/ 	.word	0x00000000
	.align		4
        /*000c*/ 	.word	0xfffffffe
	.align		4
        /*0010*/ 	.word	0x00000000
	.align		4
        /*0014*/ 	.word	0xfffffffd
	.align		4
        /*0018*/ 	.word	0x00000000
	.align		4
        /*001c*/ 	.word	0xfffffffc


//--------------------- .text._Z7Matmul3PfS_S_j   --------------------------
	.section	.text._Z7Matmul3PfS_S_j,"ax",@progbits
	.align	128
        .global         _Z7Matmul3PfS_S_j
        .type           _Z7Matmul3PfS_S_j,@function
        .size           _Z7Matmul3PfS_S_j,(.L_x_11 - _Z7Matmul3PfS_S_j)
        .other          _Z7Matmul3PfS_S_j,@"STO_CUDA_ENTRY STV_DEFAULT"
_Z7Matmul3PfS_S_j:
.text._Z7Matmul3PfS_S_j:
[----:B------:R-:W-:Y:S01]  /*0000*/  LDC R1, c[0x0][0x37c] ;  /* 0x0000df00ff017b82 */ /* 0x000fe20000000800 */
[----:B------:R-:W0:Y:S01]  /*0010*/  S2R R37, SR_CTAID.Y ;  /* 0x0000000000257919 */ /* 0x000e220000002600 */
[----:B------:R-:W1:Y:S01]  /*0020*/  LDCU UR4, c[0x0][0x398] ;  /* 0x00007300ff0477ac */ /* 0x000e620008000800 */
[----:B------:R-:W-:Y:S01]  /*0030*/  HFMA2 R164, -RZ, RZ, 0, 0 ;  /* 0x00000000ffa47431 */ /* 0x000fe200000001ff */
[----:B------:R-:W-:Y:S01]  /*0040*/  CS2R R158, SRZ ;  /* 0x00000000009e7805 */ /* 0x000fe2000001ff00 */
[----:B------:R-:W0:Y:S01]  /*0050*/  S2R R0, SR_TID.Y ;  /* 0x0000000000007919 */ /* 0x000e220000002200 */
[----:B------:R-:W-:Y:S01]  /*0060*/  HFMA2 R160, -RZ, RZ, 0, 0 ;  /* 0x00000000ffa07431 */ /* 0x000fe200000001ff */
[----:B------:R-:W-:Y:S01]  /*0070*/  MOV R162, RZ ;  /* 0x000000ff00a27202 */ /* 0x000fe20000000f00 */
[----:B------:R-:W-:Y:S01]  /*0080*/  HFMA2 R65, -RZ, RZ, 0, 0 ;  /* 0x00000000ff417431 */ /* 0x000fe200000001ff */
[----:B------:R-:W2:Y:S01]  /*0090*/  S2R R8, SR_CTAID.Y ;  /* 0x0000000000087919 */ /* 0x000ea20000002600 */
[----:B------:R-:W-:Y:S01]  /*00a0*/  HFMA2 R10, -RZ, RZ, 0, 0 ;  /* 0x00000000ff0a7431 */ /* 0x000fe200000001ff */
[----:B------:R-:W-:-:S02]  /*00b0*/  CS2R R156, SRZ ;  /* 0x00000000009c7805 */ /* 0x000fc4000001ff00 */
[----:B------:R-:W-:Y:S01]  /*00c0*/  CS2R R154, SRZ ;  /* 0x00000000009a7805 */ /* 0x000fe2000001ff00 */
[----:B------:R-:W3:Y:S01]  /*00d0*/  S2R R11, SR_TID.Y ;  /* 0x00000000000b7919 */ /* 0x000ee20000002200 */
[----:B------:R-:W-:Y:S02]  /*00e0*/  CS2R R152, SRZ ;  /* 0x0000000000987805 */ /* 0x000fe4000001ff00 */
[----:B------:R-:W-:Y:S02]  /*00f0*/  CS2R R150, SRZ ;  /* 0x0000000000967805 */ /* 0x000fe4000001ff00 */
[----:B------:R-:W-:Y:S02]  /*0100*/  CS2R R148, SRZ ;  /* 0x0000000000947805 */ /* 0x000fe4000001ff00 */
[----:B------:R-:W-:Y:S02]  /*0110*/  CS2R R146, SRZ ;  /* 0x0000000000927805 */ /* 0x000fe4000001ff00 */
[----:B------:R-:W-:-:S02]  /*0120*/  CS2R R144, SRZ ;  /* 0x0000000000907805 */ /* 0x000fc4000001ff00 */
[----:B------:R-:W-:Y:S01]  /*0130*/  CS2R R142, SRZ ;  /* 0x00000000008e7805 */ /* 0x000fe2000001ff00 */
[----:B-1----:R-:W-:Y:S01]  /*0140*/  UISETP.NE.AND UP0, UPT, UR4, URZ, UPT ;  /* 0x000000ff0400728c */ /* 0x002fe2000bf05270 */
[----:B------:R-:W-:Y:S02]  /*0150*/  CS2R R140, SRZ ;  /* 0x00000000008c7805 */ /* 0x000fe4000001ff00 */
[----:B------:R-:W-:Y:S02]  /*0160*/  CS2R R138, SRZ ;  /* 0x00000000008a7805 */ /* 0x000fe4000001ff00 */
[----:B------:R-:W-:Y:S02]  /*0170*/  CS2R R136, SRZ ;  /* 0x0000000000887805 */ /* 0x000fe4000001ff00 */
[----:B------:R-:W-:Y:S02]  /*0180*/  CS2R R134, SRZ ;  /* 0x0000000000867805 */ /* 0x000fe4000001ff00 */
[----:B------:R-:W-:-:S02]  /*0190*/  CS2R R132, SRZ ;  /* 0x0000000000847805 */ /* 0x000fc4000001ff00 */
[----:B------:R-:W-:Y:S02]  /*01a0*/  CS2R R130, SRZ ;  /* 0x0000000000827805 */ /* 0x000fe4000001ff00 */
        /* <DEDUP_REMOVED lines=31> */
[----:B------:R-:W-:Y:S02]  /*03a0*/  MOV R67, RZ ;  /* 0x000000ff00437202 */ /* 0x000fe40000000f00 */
[----:B------:R-:W-:Y:S02]  /*03b0*/  CS2R R2, SRZ ;  /* 0x0000000000027805 */ /* 0x000fe4000001ff00 */
[----:B------:R-:W-:Y:S02]  /*03c0*/  CS2R R4, SRZ ;  /* 0x0000000000047805 */ /* 0x000fe4000001ff00 */
[----:B------:R-:W-:-:S02]  /*03d0*/  CS2R R6, SRZ ;  /* 0x0000000000067805 */ /* 0x000fc4000001ff00 */
[----:B------:R-:W-:Y:S02]  /*03e0*/  MOV R9, RZ ;  /* 0x000000ff00097202 */ /* 0x000fe40000000f00 */
        /* <DEDUP_REMOVED lines=11> */
[----:B------:R-:W-:Y:S01]  /*04a0*/  MOV R35, RZ ;  /* 0x000000ff00237202 */ /* 0x000fe20000000f00 */
[----:B------:R-:W1:Y:S01]  /*04b0*/  LDCU.64 UR8, c[0x0][0x358] ;  /* 0x00006b00ff0877ac */ /* 0x000e620008000a00 */
[----:B0-----:R-:W-:Y:S01]  /*04c0*/  LEA R64, R37, R0, 0x7 ;  /* 0x0000000025407211 */ /* 0x001fe200078e38ff */
[----:B--23--:R-:W-:Y:S06]  /*04d0*/  BRA.U !UP0, `(.L_x_0) ;  /* 0x0000000d08047547 */ /* 0x00cfec000b800000 */
[----:B------:R-:W0:Y:S01]  /*04e0*/  S2R R34, SR_CTAID.X ;  /* 0x0000000000227919 */ /* 0x000e220000002500 */
[----:B------:R-:W-:Y:S01]  /*04f0*/  SHF.R.U32.HI R37, RZ, 0x7, R0 ;  /* 0x00000007ff257819 */ /* 0x000fe20000011600 */
[----:B------:R-:W-:Y:S01]  /*0500*/  IMAD R64, R64, UR4, RZ ;  /* 0x0000000440407c24 */ /* 0x000fe2000f8e02ff */
[----:B------:R-:W-:Y:S01]  /*0510*/  MOV R164, RZ ;  /* 0x000000ff00a47202 */ /* 0x000fe20000000f00 */
[----:B------:R-:W2:Y:S01]  /*0520*/  LDCU UR6, c[0x0][0x398] ;  /* 0x00007300ff0677ac */ /* 0x000ea20008000800 */
[----:B------:R-:W-:Y:S01]  /*0530*/  UIADD3 UR7, UPT, UPT, -UR4, URZ, URZ ;  /* 0x000000ff04077290 */ /* 0x000fe2000fffe1ff */
[----:B0-----:R-:W-:-:S05]  /*0540*/  SHF.L.U32 R34, R34, 0x7, RZ ;  /* 0x0000000722227819 */ /* 0x001fca00000006ff */
[----:B------:R-:W-:Y:S01]  /*0550*/  IMAD R37, R37, UR4, R34 ;  /* 0x0000000425257c24 */ /* 0x000fe2000f8e0222 */
[----:B------:R-:W-:-:S04]  /*0560*/  LOP3.LUT R34, R0, 0x7f, RZ, 0xc0, !PT ;  /* 0x0000007f00227812 */ /* 0x000fc800078ec0ff */
[----:B--2---:R-:W-:-:S07]  /*0570*/  IADD3 R34, PT, PT, R34, R37, RZ ;  /* 0x0000002522227210 */ /* 0x004fce0007ffe0ff */
.L_x_1:
[----:B------:R-:W0:Y:S02]  /*0580*/  LDC.64 R36, c[0x0][0x388] ;  /* 0x0000e200ff247b82 */ /* 0x000e240000000a00 */
[----:B0-----:R-:W-:-:S06]  /*0590*/  IMAD.WIDE.U32 R38, R34, 0x4, R36 ;  /* 0x0000000422267825 */ /* 0x001fcc00078e0024 */
[----:B------:R-:W0:Y:S01]  /*05a0*/  S2UR UR5, SR_CgaCtaId ;  /* 0x00000000000579c3 */ /* 0x000e220000008800 */
[----:B-1----:R-:W2:Y:S01]  /*05b0*/  LDG.E R42, desc[UR8][R38.64] ;  /* 0x00000008262a7981 */ /* 0x002ea2000c1e1900 */
[----:B------:R-:W-:Y:S01]  /*05c0*/  UMOV UR4, 0x400 ;  /* 0x0000040000047882 */ /* 0x000fe20000000000 */
[----:B------:R-:W-:Y:S02]  /*05d0*/  SHF.L.U32 R40, R0, 0x2, RZ ;  /* 0x0000000200287819 */ /* 0x000fe400000006ff */
[----:B------:R-:W-:-:S03]  /*05e0*/  SHF.R.U32.HI R41, RZ, 0x5, R0 ;  /* 0x00000005ff297819 */ /* 0x000fc60000011600 */
[----:B------:R-:W1:Y:S01]  /*05f0*/  LDC.64 R36, c[0x0][0x380] ;  /* 0x0000e000ff247b82 */ /* 0x000e620000000a00 */
[----:B------:R-:W-:Y:S02]  /*0600*/  LOP3.LUT R40, R40, 0x1fc, RZ, 0xc0, !PT ;  /* 0x000001fc28287812 */ /* 0x000fe400078ec0ff */
[----:B------:R-:W-:Y:S01]  /*0610*/  LOP3.LUT R41, R41, 0x1c, RZ, 0xc0, !PT ;  /* 0x0000001c29297812 */ /* 0x000fe200078ec0ff */
[----:B0-----:R-:W-:-:S06]  /*0620*/  ULEA UR4, UR5, UR4, 0x18 ;  /* 0x0000000405047291 */ /* 0x001fcc000f8ec0ff */
[----:B------:R-:W-:Y:S01]  /*0630*/  IADD3 R43, PT, PT, R41, UR4, R40 ;  /* 0x00000004292b7c10 */ /* 0x000fe2000fffe028 */
[----:B-1----:R-:W-:-:S04]  /*0640*/  IMAD.WIDE.U32 R40, R64, 0x4, R36 ;  /* 0x0000000440287825 */ /* 0x002fc800078e0024 */
[----:B--2---:R-:W-:Y:S01]  /*0650*/  STS [R43], R42 ;  /* 0x0000002a2b007388 */ /* 0x004fe20000000800 */
[----:B------:R-:W-:Y:S06]  /*0660*/  BAR.SYNC.DEFER_BLOCKING 0x0 ;  /* 0x0000000000007b1d */ /* 0x000fec0000010000 */
[----:B------:R0:W2:Y:S01]  /*0670*/  LDG.E R66, desc[UR8][R40.64] ;  /* 0x0000000828427981 */ /* 0x0000a2000c1e1900 */
[----:B------:R-:W-:Y:S01]  /*0680*/  UIADD3 UR7, UPT, UPT, UR7, 0x1, URZ ;  /* 0x0000000107077890 */ /* 0x000fe2000fffe0ff */
[----:B------:R-:W-:Y:S02]  /*0690*/  IADD3 R64, PT, PT, R64, 0x1, RZ ;  /* 0x0000000140407810 */ /* 0x000fe40007ffe0ff */
[----:B------:R-:W2:Y:S01]  /*06a0*/  LDS.128 R36, [UR4] ;  /* 0x00000004ff247984 */ /* 0x000ea20008000c00 */
[----:B------:R-:W-:-:S03]  /*06b0*/  UISETP.NE.AND UP0, UPT, UR7, URZ, UPT ;  /* 0x000000ff0700728c */ /* 0x000fc6000bf05270 */
[----:B------:R-:W1:Y:S04]  /*06c0*/  LDS.128 R56, [UR4+0x30] ;  /* 0x00003004ff387984 */ /* 0x000e680008000c00 */
[----:B------:R-:W3:Y:S04]  /*06d0*/  LDS.128 R60, [UR4+0x40] ;  /* 0x00004004ff3c7984 */ /* 0x000ee80008000c00 */
[----:B------:R-:W4:Y:S04]  /*06e0*/  LDS.128 R44, [UR4+0x60] ;  /* 0x00006004ff2c7984 */ /* 0x000f280008000c00 */
[----:B------:R-:W5:Y:S04]  /*06f0*/  LDS.128 R48, [UR4+0x10] ;  /* 0x00001004ff307984 */ /* 0x000f680008000c00 */
[----:B0-----:R-:W0:Y:S04]  /*0700*/  LDS.128 R40, [UR4+0x70] ;  /* 0x00007004ff287984 */ /* 0x001e280008000c00 */
[----:B------:R-:W0:Y:S01]  /*0710*/  LDS.128 R52, [UR4+0x20] ;  /* 0x00002004ff347984 */ /* 0x000e220008000c00 */
[C---:B--2---:R-:W-:Y:S01]  /*0720*/  FFMA R35, R66.reuse, R36, R35 ;  /* 0x0000002442237223 */ /* 0x044fe20000000023 */
[C---:B------:R-:W-:Y:S01]  /*0730*/  FFMA R32, R66.reuse, R37, R32 ;  /* 0x0000002542207223 */ /* 0x040fe20000000020 */
[C---:B------:R-:W-:Y:S01]  /*0740*/  FFMA R33, R66.reuse, R38, R33 ;  /* 0x0000002642217223 */ /* 0x040fe20000000021 */
[C---:B------:R-:W-:Y:S01]  /*0750*/  FFMA R30, R66.reuse, R39, R30 ;  /* 0x00000027421e7223 */ /* 0x040fe2000000001e */
[C---:B-1----:R-:W-:Y:S01]  /*0760*/  FFMA R23, R66.reuse, R56, R23 ;  /* 0x0000003842177223 */ /* 0x042fe20000000017 */
[----:B------:R-:W1:Y:S01]  /*0770*/  LDS.128 R36, [UR4+0x50] ;  /* 0x00005004ff247984 */ /* 0x000e620008000c00 */
[C---:B------:R-:W-:Y:S01]  /*0780*/  FFMA R20, R66.reuse, R57, R20 ;  /* 0x0000003942147223 */ /* 0x040fe20000000014 */
[C---:B------:R-:W-:Y:S01]  /*0790*/  FFMA R21, R66.reuse, R58, R21 ;  /* 0x0000003a42157223 */ /* 0x040fe20000000015 */
[C---:B------:R-:W-:Y:S01]  /*07a0*/  FFMA R18, R66.reuse, R59, R18 ;  /* 0x0000003b42127223 */ /* 0x040fe20000000012 */
[C---:B---3--:R-:W-:Y:S01]  /*07b0*/  FFMA R19, R66.reuse, R60, R19 ;  /* 0x0000003c42137223 */ /* 0x048fe20000000013 */
[C---:B------:R-:W-:Y:S01]  /*07c0*/  FFMA R16, R66.reuse, R61, R16 ;  /* 0x0000003d42107223 */ /* 0x040fe20000000010 */
[C---:B------:R-:W-:Y:S01]  /*07d0*/  FFMA R17, R66.reuse, R62, R17 ;  /* 0x0000003e42117223 */ /* 0x040fe20000000011 */
[C---:B------:R-:W-:Y:S01]  /*07e0*/  FFMA R14, R66.reuse, R63, R14 ;  /* 0x0000003f420e7223 */ /* 0x040fe2000000000e */
[C---:B----4-:R-:W-:Y:S01]  /*07f0*/  FFMA R9, R66.reuse, R44, R9 ;  /* 0x0000002c42097223 */ /* 0x050fe20000000009 */
[C---:B------:R-:W-:Y:S01]  /*0800*/  FFMA R6, R66.reuse, R45, R6 ;  /* 0x0000002d42067223 */ /* 0x040fe20000000006 */
[C---:B------:R-:W-:Y:S01]  /*0810*/  FFMA R7, R66.reuse, R46, R7 ;  /* 0x0000002e42077223 */ /* 0x040fe20000000007 */
[C---:B------:R-:W-:Y:S01]  /*0820*/  FFMA R4, R66.reuse, R47, R4 ;  /* 0x0000002f42047223 */ /* 0x040fe20000000004 */
[----:B------:R-:W2:Y:S01]  /*0830*/  LDS.128 R60, [UR4+0xa0] ;  /* 0x0000a004ff3c7984 */ /* 0x000ea20008000c00 */
[C---:B-----5:R-:W-:Y:S01]  /*0840*/  FFMA R31, R66.reuse, R48, R31 ;  /* 0x00000030421f7223 */ /* 0x060fe2000000001f */
[C---:B------:R-:W-:Y:S01]  /*0850*/  FFMA R28, R66.reuse, R49, R28 ;  /* 0x00000031421c7223 */ /* 0x040fe2000000001c */
[C---:B------:R-:W-:Y:S01]  /*0860*/  FFMA R29, R66.reuse, R50, R29 ;  /* 0x00000032421d7223 */ /* 0x040fe2000000001d */
[----:B------:R-:W3:Y:S01]  /*0870*/  LDS.128 R44, [UR4+0xb0] ;  /* 0x0000b004ff2c7984 */ /* 0x000ee20008000c00 */
[C---:B------:R-:W-:Y:S01]  /*0880*/  FFMA R26, R66.reuse, R51, R26 ;  /* 0x00000033421a7223 */ /* 0x040fe2000000001a */
[C---:B0-----:R-:W-:Y:S01]  /*0890*/  FFMA R5, R66.reuse, R40, R5 ;  /* 0x0000002842057223 */ /* 0x041fe20000000005 */
[C---:B------:R-:W-:Y:S01]  /*08a0*/  FFMA R2, R66.reuse, R41, R2 ;  /* 0x0000002942027223 */ /* 0x040fe20000000002 */
[----:B------:R-:W0:Y:S01]  /*08b0*/  LDS.128 R56, [UR4+0xc0] ;  /* 0x0000c004ff387984 */ /* 0x000e220008000c00 */
[C---:B------:R-:W-:Y:S01]  /*08c0*/  FFMA R3, R66.reuse, R42, R3 ;  /* 0x0000002a42037223 */ /* 0x040fe20000000003 */
[C---:B------:R-:W-:Y:S01]  /*08d0*/  FFMA R68, R66.reuse, R43, R68 ;  /* 0x0000002b42447223 */ /* 0x040fe20000000044 */
[C---:B------:R-:W-:Y:S01]  /*08e0*/  FFMA R27, R66.reuse, R52, R27 ;  /* 0x00000034421b7223 */ /* 0x040fe2000000001b */
[----:B------:R-:W4:Y:S01]  /*08f0*/  LDS.128 R48, [UR4+0x80] ;  /* 0x00008004ff307984 */ /* 0x000f220008000c00 */
[C---:B------:R-:W-:Y:S01]  /*0900*/  FFMA R24, R66.reuse, R53, R24 ;  /* 0x0000003542187223 */ /* 0x040fe20000000018 */
[C---:B------:R-:W-:Y:S01]  /*0910*/  FFMA R25, R66.reuse, R54, R25 ;  /* 0x0000003642197223 */ /* 0x040fe20000000019 */
[C---:B------:R-:W-:Y:S01]  /*0920*/  FFMA R22, R66.reuse, R55, R22 ;  /* 0x0000003742167223 */ /* 0x040fe20000000016 */
[----:B------:R-:W5:Y:S04]  /*0930*/  LDS.128 R40, [UR4+0xf0] ;  /* 0x0000f004ff287984 */ /* 0x000f680008000c00 */
[----:B------:R-:W5:Y:S01]  /*0940*/  LDS.128 R52, [UR4+0xd0] ;  /* 0x0000d004ff347984 */ /* 0x000f620008000c00 */
[C---:B-1----:R-:W-:Y:S01]  /*0950*/  FFMA R15, R66.reuse, R36, R15 ;  /* 0x00000024420f7223 */ /* 0x042fe2000000000f */
[C---:B------:R-:W-:Y:S01]  /*0960*/  FFMA R12, R66.reuse, R37, R12 ;  /* 0x00000025420c7223 */ /* 0x040fe2000000000c */
[C---:B------:R-:W-:Y:S01]  /*0970*/  FFMA R13, R66.reuse, R38, R13 ;  /* 0x00000026420d7223 */ /* 0x040fe2000000000d */
[----:B------:R-:W-:-:S02]  /*0980*/  FFMA R10, R66, R39, R10 ;  /* 0x00000027420a7223 */ /* 0x000fc4000000000a */
[----:B------:R-:W1:Y:S01]  /*0990*/  LDS.128 R36, [UR4+0x90] ;  /* 0x00009004ff247984 */ /* 0x000e620008000c00 */
[C---:B--2---:R-:W-:Y:S01]  /*09a0*/  FFMA R73, R66.reuse, R60, R73 ;  /* 0x0000003c42497223 */ /* 0x044fe20000000049 */
[C---:B------:R-:W-:Y:S01]  /*09b0*/  FFMA R78, R66.reuse, R61, R78 ;  /* 0x0000003d424e7223 */ /* 0x040fe2000000004e */
[C---:B------:R-:W-:Y:S01]  /*09c0*/  FFMA R75, R66.reuse, R62, R75 ;  /* 0x0000003e424b7223 */ /* 0x040fe2000000004b */
[C---:B------:R-:W-:Y:S01]  /*09d0*/  FFMA R80, R66.reuse, R63, R80 ;  /* 0x0000003f42507223 */ /* 0x040fe20000000050 */
[C---:B---3--:R-:W-:Y:S01]  /*09e0*/  FFMA R77, R66.reuse, R44, R77 ;  /* 0x0000002c424d7223 */ /* 0x048fe2000000004d */
[C---:B------:R-:W-:Y:S01]  /*09f0*/  FFMA R82, R66.reuse, R45, R82 ;  /* 0x0000002d42527223 */ /* 0x040fe20000000052 */
[C---:B------:R-:W-:Y:S01]  /*0a00*/  FFMA R79, R66.reuse, R46, R79 ;  /* 0x0000002e424f7223 */ /* 0x040fe2000000004f */
[C---:B------:R-:W-:Y:S01]  /*0a10*/  FFMA R84, R66.reuse, R47, R84 ;  /* 0x0000002f42547223 */ /* 0x040fe20000000054 */
[C---:B0-----:R-:W-:Y:S01]  /*0a20*/  FFMA R81, R66.reuse, R56, R81 ;  /* 0x0000003842517223 */ /* 0x041fe20000000051 */
[C---:B------:R-:W-:Y:S01]  /*0a30*/  FFMA R86, R66.reuse, R57, R86 ;  /* 0x0000003942567223 */ /* 0x040fe20000000056 */
[C---:B------:R-:W-:Y:S01]  /*0a40*/  FFMA R83, R66.reuse, R58, R83 ;  /* 0x0000003a42537223 */ /* 0x040fe20000000053 */
[C---:B------:R-:W-:Y:S01]  /*0a50*/  FFMA R88, R66.reuse, R59, R88 ;  /* 0x0000003b42587223 */ /* 0x040fe20000000058 */
[----:B------:R-:W0:Y:S01]  /*0a60*/  LDS.128 R60, [UR4+0x100] ;  /* 0x00010004ff3c7984 */ /* 0x000e220008000c00 */
[C---:B----4-:R-:W-:Y:S01]  /*0a70*/  FFMA R65, R66.reuse, R48, R65 ;  /* 0x0000003042417223 */ /* 0x050fe20000000041 */
[C---:B------:R-:W-:Y:S01]  /*0a80*/  FFMA R70, R66.reuse, R49, R70 ;  /* 0x0000003142467223 */ /* 0x040fe20000000046 */
[C---:B------:R-:W-:Y:S01]  /*0a90*/  FFMA R67, R66.reuse, R50, R67 ;  /* 0x0000003242437223 */ /* 0x040fe20000000043 */
[----:B------:R-:W2:Y:S01]  /*0aa0*/  LDS.128 R44, [UR4+0x110] ;  /* 0x00011004ff2c7984 */ /* 0x000ea20008000c00 */
[C---:B------:R-:W-:Y:S01]  /*0ab0*/  FFMA R72, R66.reuse, R51, R72 ;  /* 0x0000003342487223 */ /* 0x040fe20000000048 */
[C---:B-----5:R-:W-:Y:S01]  /*0ac0*/  FFMA R93, R66.reuse, R40, R93 ;  /* 0x00000028425d7223 */ /* 0x060fe2000000005d */
[C---:B------:R-:W-:Y:S01]  /*0ad0*/  FFMA R98, R66.reuse, R41, R98 ;  /* 0x0000002942627223 */ /* 0x040fe20000000062 */
[----:B------:R-:W3:Y:S01]  /*0ae0*/  LDS.128 R56, [UR4+0x120] ;  /* 0x00012004ff387984 */ /* 0x000ee20008000c00 */
        /* <DEDUP_REMOVED lines=14> */
[C---:B0-----:R-:W-:Y:S01]  /*0bd0*/  FFMA R97, R66.reuse, R60, R97 ;  /* 0x0000003c42617223 */ /* 0x041fe20000000061 */
[C---:B------:R-:W-:Y:S01]  /*0be0*/  FFMA R102, R66.reuse, R61, R102 ;  /* 0x0000003d42667223 */ /* 0x040fe20000000066 */
[C---:B------:R-:W-:Y:S01]  /*0bf0*/  FFMA R99, R66.reuse, R62, R99 ;  /* 0x0000003e42637223 */ /* 0x040fe20000000063 */
[C---:B------:R-:W-:Y:S01]  /*0c00*/  FFMA R104, R66.reuse, R63, R104 ;  /* 0x0000003f42687223 */ /* 0x040fe20000000068 */
        /* <DEDUP_REMOVED lines=22> */
[C---:B-1----:R-:W-:Y:S01]  /*0d70*/  FFMA R89, R66.reuse, R36, R89 ;  /* 0x0000002442597223 */ /* 0x042fe20000000059 */
[C---:B------:R-:W-:Y:S01]  /*0d80*/  FFMA R94, R66.reuse, R37, R94 ;  /* 0x00000025425e7223 */ /* 0x040fe2000000005e */
[C---:B------:R-:W-:Y:S01]  /*0d90*/  FFMA R91, R66.reuse, R38, R91 ;  /* 0x00000026425b7223 */ /* 0x040fe2000000005b */
[C---:B------:R-:W-:Y:S01]  /*0da0*/  FFMA R96, R66.reuse, R39, R96 ;  /* 0x0000002742607223 */ /* 0x040fe20000000060 */
[----:B------:R-:W1:Y:S01]  /*0db0*/  LDS.128 R48, [UR4+0x1d0] ;  /* 0x0001d004ff307984 */ /* 0x000e620008000c00 */
[C---:B------:R-:W-:Y:S01]  /*0dc0*/  FFMA R135, R66.reuse, R54, R135 ;  /* 0x0000003642877223 */ /* 0x040fe20000000087 */
[----:B------:R-:W-:-:S02]  /*0dd0*/  FFMA R140, R66, R55, R140 ;  /* 0x00000037428c7223 */ /* 0x000fc4000000008c */
[----:B------:R-:W5:Y:S01]  /*0de0*/  LDS.128 R36, [UR4+0x140] ;  /* 0x00014004ff247984 */ /* 0x000f620008000c00 */
        /* <DEDUP_REMOVED lines=18> */
[C---:B-1----:R-:W-:Y:S01]  /*0f10*/  FFMA R149, R66.reuse, R48, R149 ;  /* 0x0000003042957223 */ /* 0x042fe20000000095 */
[C---:B------:R-:W-:Y:S01]  /*0f20*/  FFMA R154, R66.reuse, R49, R154 ;  /* 0x00000031429a7223 */ /* 0x040fe2000000009a */
[----:B------:R-:W1:Y:S01]  /*0f30*/  LDS.128 R60, [UR4+0x1f0] ;  /* 0x0001f004ff3c7984 */ /* 0x000e620008000c00 */
[C---:B------:R-:W-:Y:S01]  /*0f40*/  FFMA R151, R66.reuse, R50, R151 ;  /* 0x0000003242977223 */ /* 0x040fe20000000097 */
[C---:B-----5:R-:W-:Y:S01]  /*0f50*/  FFMA R113, R66.reuse, R36, R113 ;  /* 0x0000002442717223 */ /* 0x060fe20000000071 */
[C---:B------:R-:W-:Y:S01]  /*0f60*/  FFMA R118, R66.reuse, R37, R118 ;  /* 0x0000002542767223 */ /* 0x040fe20000000076 */
[C---:B------:R-:W-:Y:S01]  /*0f70*/  FFMA R115, R66.reuse, R38, R115 ;  /* 0x0000002642737223 */ /* 0x040fe20000000073 */
[C---:B------:R-:W-:Y:S01]  /*0f80*/  FFMA R120, R66.reuse, R39, R120 ;  /* 0x0000002742787223 */ /* 0x040fe20000000078 */
[----:B------:R-:W-:Y:S01]  /*0f90*/  FFMA R156, R66, R51, R156 ;  /* 0x00000033429c7223 */ /* 0x000fe2000000009c */
[----:B------:R-:W3:Y:S01]  /*0fa0*/  LDS.128 R36, [UR4+0x1a0] ;  /* 0x0001a004ff247984 */ /* 0x000ee20008000c00 */
[----:B------:R-:W-:-:S02]  /*0fb0*/  UMOV UR4, UR6 ;  /* 0x0000000600047c82 */ /* 0x000fc40008000000 */
[----:B------:R-:W-:Y:S01]  /*0fc0*/  IADD3 R34, PT, PT, R34, UR4, RZ ;  /* 0x0000000422227c10 */ /* 0x000fe2000fffe0ff */
        /* <DEDUP_REMOVED lines=8> */
[C---:B-1----:R-:W-:Y:S01]  /*1050*/  FFMA R157, R66.reuse, R60, R157 ;  /* 0x0000003c429d7223 */ /* 0x042fe2000000009d */
[C---:B------:R-:W-:Y:S01]  /*1060*/  FFMA R162, R66.reuse, R61, R162 ;  /* 0x0000003d42a27223 */ /* 0x040fe200000000a2 */
[C---:B------:R-:W-:Y:S01]  /*1070*/  FFMA R159, R66.reuse, R62, R159 ;  /* 0x0000003e429f7223 */ /* 0x040fe2000000009f */
[C---:B------:R-:W-:Y:S01]  /*1080*/  FFMA R164, R66.reuse, R63, R164 ;  /* 0x0000003f42a47223 */ /* 0x040fe200000000a4 */
[C---:B---3--:R-:W-:Y:S01]  /*1090*/  FFMA R137, R66.reuse, R36, R137 ;  /* 0x0000002442897223 */ /* 0x048fe20000000089 */
[C---:B------:R-:W-:Y:S01]  /*10a0*/  FFMA R142, R66.reuse, R37, R142 ;  /* 0x00000025428e7223 */ /* 0x040fe2000000008e */
[C---:B------:R-:W-:Y:S01]  /*10b0*/  FFMA R139, R66.reuse, R38, R139 ;  /* 0x00000026428b7223 */ /* 0x040fe2000000008b */
[----:B------:R-:W-:Y:S01]  /*10c0*/  FFMA R144, R66, R39, R144 ;  /* 0x0000002742907223 */ /* 0x000fe20000000090 */
[----:B------:R-:W-:Y:S06]  /*10d0*/  BAR.SYNC.DEFER_BLOCKING 0x0 ;  /* 0x0000000000007b1d */ /* 0x000fec0000010000 */
[----:B------:R-:W-:Y:S05]  /*10e0*/  BRA.U UP0, `(.L_x_1) ;  /* 0xfffffff500247547 */ /* 0x000fea000b83ffff */
.L_x_0:
[----:B------:R-:W0:Y:S01]  /*10f0*/  S2R R0, SR_CTAID.X ;  /* 0x0000000000007919 */ /* 0x000e220000002500 */
[----:B------:R-:W2:Y:S01]  /*1100*/  LDC.64 R36, c[0x0][0x390] ;  /* 0x0000e400ff247b82 */ /* 0x000ea20000000a00 */
[----:B------:R-:W-:Y:S02]  /*1110*/  LEA R11, R8, R11, 0x7 ;  /* 0x0000000b080b7211 */ /* 0x000fe400078e38ff */
[----:B0-----:R-:W-:-:S05]  /*1120*/  SHF.L.U32 R0, R0, 0x7, RZ ;  /* 0x0000000700007819 */ /* 0x001fca00000006ff */
[----:B------:R-:W-:-:S04]  /*1130*/  IMAD R11, R11, UR4, R0 ;  /* 0x000000040b0b7c24 */ /* 0x000fc8000f8e0200 */
[C-C-:B--2---:R-:W-:Y:S01]  /*1140*/  IMAD.WIDE.U32 R42, R11.reuse, 0x4, R36.reuse ;  /* 0x000000040b2a7825 */ /* 0x144fe200078e0024 */
[C---:B------:R-:W-:Y:S02]  /*1150*/  IADD3 R41, PT, PT, R11.reuse, 0x1, RZ ;  /* 0x000000010b297810 */ /* 0x040fe40007ffe0ff */
[C---:B------:R-:W-:Y:S02]  /*1160*/  IADD3 R39, PT, PT, R11.reuse, 0x2, RZ ;  /* 0x000000020b277810 */ /* 0x040fe40007ffe0ff */
[----:B------:R-:W-:Y:S01]  /*1170*/  IADD3 R45, PT, PT, R11, 0x3, RZ ;  /* 0x000000030b2d7810 */ /* 0x000fe20007ffe0ff */
[--C-:B------:R-:W-:Y:S01]  /*1180*/  IMAD.WIDE.U32 R40, R41, 0x4, R36.reuse ;  /* 0x0000000429287825 */ /* 0x100fe200078e0024 */
[----:B-1----:R0:W-:Y:S01]  /*1190*/  STG.E desc[UR8][R42.64], R35 ;  /* 0x000000232a007986 */ /* 0x0021e2000c101908 */
[----:B------:R-:W-:Y:S02]  /*11a0*/  IADD3 R49, PT, PT, R11, 0x4, RZ ;  /* 0x000000040b317810 */ /* 0x000fe40007ffe0ff */
[--C-:B------:R-:W-:Y:S01]  /*11b0*/  IMAD.WIDE.U32 R38, R39, 0x4, R36.reuse ;  /* 0x0000000427267825 */ /* 0x100fe200078e0024 */
[C---:B------:R-:W-:Y:S01]  /*11c0*/  IADD3 R47, PT, PT, R11.reuse, 0x5, RZ ;  /* 0x000000050b2f7810 */ /* 0x040fe20007ffe0ff */
[----:B------:R-:W-:Y:S01]  /*11d0*/  STG.E desc[UR8][R40.64], R32 ;  /* 0x0000002028007986 */ /* 0x000fe2000c101908 */
[----:B------:R-:W-:Y:S01]  /*11e0*/  IADD3 R51, PT, PT, R11, 0x6, RZ ;  /* 0x000000060b337810 */ /* 0x000fe20007ffe0ff */
[--C-:B------:R-:W-:Y:S01]  /*11f0*/  IMAD.WIDE.U32 R44, R45, 0x4, R36.reuse ;  /* 0x000000042d2c7825 */ /* 0x100fe200078e0024 */
[C---:B------:R-:W-:Y:S01]  /*1200*/  IADD3 R53, PT, PT, R11.reuse, 0x7, RZ ;  /* 0x000000070b357810 */ /* 0x040fe20007ffe0ff */
[----:B------:R1:W-:Y:S01]  /*1210*/  STG.E desc[UR8][R38.64], R33 ;  /* 0x0000002126007986 */ /* 0x0003e2000c101908 */
[----:B------:R-:W-:Y:S01]  /*1220*/  IADD3 R55, PT, PT, R11, 0x78, RZ ;  /* 0x000000780b377810 */ /* 0x000fe20007ffe0ff */
[--C-:B------:R-:W-:Y:S01]  /*1230*/  IMAD.WIDE.U32 R48, R49, 0x4, R36.reuse ;  /* 0x0000000431307825 */ /* 0x100fe200078e0024 */
[C---:B0-----:R-:W-:Y:S01]  /*1240*/  IADD3 R43, PT, PT, R11.reuse, 0x8, RZ ;  /* 0x000000080b2b7810 */ /* 0x041fe20007ffe0ff */
[----:B------:R0:W-:Y:S01]  /*1250*/  STG.E desc[UR8][R44.64], R30 ;  /* 0x0000001e2c007986 */ /* 0x0001e2000c101908 */
[----:B------:R-:W-:Y:S01]  /*1260*/  IADD3 R57, PT, PT, R11, 0x79, RZ ;  /* 0x000000790b397810 */ /* 0x000fe20007ffe0ff */
[--C-:B------:R-:W-:Y:S01]  /*1270*/  IMAD.WIDE.U32 R46, R47, 0x4, R36.reuse ;  /* 0x000000042f2e7825 */ /* 0x100fe200078e0024 */
[C---:B------:R-:W-:Y:S01]  /*1280*/  IADD3 R59, PT, PT, R11.reuse, 0x7a, RZ ;  /* 0x0000007a0b3b7810 */ /* 0x040fe20007ffe0ff */
[----:B------:R2:W-:Y:S01]  /*1290*/  STG.E desc[UR8][R48.64], R31 ;  /* 0x0000001f30007986 */ /* 0x0005e2000c101908 */
[----:B------:R-:W-:Y:S01]  /*12a0*/  IADD3 R61, PT, PT, R11, 0x7b, RZ ;  /* 0x0000007b0b3d7810 */ /* 0x000fe20007ffe0ff */
[--C-:B------:R-:W-:Y:S01]  /*12b0*/  IMAD.WIDE.U32 R34, R51, 0x4, R36.reuse ;  /* 0x0000000433227825 */ /* 0x100fe200078e0024 */
[C---:B------:R-:W-:Y:S01]  /*12c0*/  IADD3 R51, PT, PT, R11.reuse, 0x76, RZ ;  /* 0x000000760b337810 */ /* 0x040fe20007ffe0ff */
[----:B------:R3:W-:Y:S01]  /*12d0*/  STG.E desc[UR8][R46.64], R28 ;  /* 0x0000001c2e007986 */ /* 0x0007e2000c101908 */
[----:B-1----:R-:W-:Y:S01]  /*12e0*/  IADD3 R39, PT, PT, R11, 0xa, RZ ;  /* 0x0000000a0b277810 */ /* 0x002fe20007ffe0ff */
[--C-:B------:R-:W-:Y:S01]  /*12f0*/  IMAD.WIDE.U32 R32, R43, 0x4, R36.reuse ;  /* 0x000000042b207825 */ /* 0x100fe200078e0024 */
[C---:B------:R-:W-:Y:S01]  /*1300*/  IADD3 R43, PT, PT, R11.reuse, 0x9, RZ ;  /* 0x000000090b2b7810 */ /* 0x040fe20007ffe0ff */
[----:B------:R1:W-:Y:S01]  /*1310*/  STG.E desc[UR8][R34.64], R29 ;  /* 0x0000001d22007986 */ /* 0x0003e2000c101908 */
[----:B0-----:R-:W-:Y:S01]  /*1320*/  IADD3 R45, PT, PT, R11, 0xb, RZ ;  /* 0x0000000b0b2d7810 */ /* 0x001fe20007ffe0ff */
[----:B------:R-:W-:Y:S01]  /*1330*/  IMAD.WIDE.U32 R40, R53, 0x4, R36 ;  /* 0x0000000435287825 */ /* 0x000fe200078e0024 */
[----:B------:R-:W-:-:S02]  /*1340*/  IADD3 R53, PT, PT, R11, 0x77, RZ ;  /* 0x000000770b357810 */ /* 0x000fc40007ffe0ff */
[----:B--2---:R-:W-:Y:S01]  /*1350*/  IADD3 R49, PT, PT, R11, 0xc, RZ ;  /* 0x0000000c0b317810 */ /* 0x004fe20007ffe0ff */
[--C-:B------:R-:W-:Y:S01]  /*1360*/  IMAD.WIDE.U32 R42, R43, 0x4, R36.reuse ;  /* 0x000000042b2a7825 */ /* 0x100fe200078e0024 */
[----:B------:R0:W-:Y:S01]  /*1370*/  STG.E desc[UR8][R40.64], R26 ;  /* 0x0000001a28007986 */ /* 0x0001e2000c101908 */
[----:B---3--:R-:W-:Y:S02]  /*1380*/  IADD3 R47, PT, PT, R11, 0xd, RZ ;  /* 0x0000000d0b2f7810 */ /* 0x008fe40007ffe0ff */
[--C-:B------:R-:W-:Y:S01]  /*1390*/  IMAD.WIDE.U32 R38, R39, 0x4, R36.reuse ;  /* 0x0000000427267825 */ /* 0x100fe200078e0024 */
[----:B------:R2:W-:Y:S01]  /*13a0*/  STG.E desc[UR8][R32.64], R27 ;  /* 0x0000001b20007986 */ /* 0x0005e2000c101908 */
[----:B------:R-:W-:Y:S02]  /*13b0*/  IADD3 R63, PT, PT, R11, 0x7c, RZ ;  /* 0x0000007c0b3f7810 */ /* 0x000fe40007ffe0ff */
[----:B------:R-:W-:Y:S01]  /*13c0*/  IMAD.WIDE.U32 R30, R45, 0x4, R36 ;  /* 0x000000042d1e7825 */ /* 0x000fe200078e0024 */
[----:B------:R3:W-:Y:S01]  /*13d0*/  STG.E desc[UR8][R42.64], R24 ;  /* 0x000000182a007986 */ /* 0x0007e2000c101908 */
[----:B------:R-:W-:-:S02]  /*13e0*/  IADD3 R45, PT, PT, R11, 0x73, RZ ;  /* 0x000000730b2d7810 */ /* 0x000fc40007ffe0ff */
[--C-:B-1----:R-:W-:Y:S01]  /*13f0*/  IMAD.WIDE.U32 R28, R49, 0x4, R36.reuse ;  /* 0x00000004311c7825 */ /* 0x102fe200078e0024 */
[C---:B0-----:R-:W-:Y:S01]  /*1400*/  IADD3 R41, PT, PT, R11.reuse, 0x10, RZ ;  /* 0x000000100b297810 */ /* 0x041fe20007ffe0ff */
[----:B------:R0:W-:Y:S01]  /*1410*/  STG.E desc[UR8][R38.64], R25 ;  /* 0x0000001926007986 */ /* 0x0001e2000c101908 */
[----:B------:R-:W-:Y:S01]  /*1420*/  IADD3 R49, PT, PT, R11, 0x75, RZ ;  /* 0x000000750b317810 */ /* 0x000fe20007ffe0ff */
[--C-:B------:R-:W-:Y:S01]  /*1430*/  IMAD.WIDE.U32 R34, R47, 0x4, R36.reuse ;  /* 0x000000042f227825 */ /* 0x100fe200078e0024 */
[C---:B--2---:R-:W-:Y:S01]  /*1440*/  IADD3 R33, PT, PT, R11.reuse, 0xe, RZ ;  /* 0x0000000e0b217810 */ /* 0x044fe20007ffe0ff */
[----:B------:R1:W-:Y:S01]  /*1450*/  STG.E desc[UR8][R30.64], R22 ;  /* 0x000000161e007986 */ /* 0x0003e2000c101908 */
[----:B------:R-:W-:Y:S01]  /*1460*/  IADD3 R27, PT, PT, R11, 0xf, RZ ;  /* 0x0000000f0b1b7810 */ /* 0x000fe20007ffe0ff */
[--C-:B------:R-:W-:Y:S01]  /*1470*/  IMAD.WIDE.U32 R44, R45, 0x4, R36.reuse ;  /* 0x000000042d2c7825 */ /* 0x100fe200078e0024 */
[C---:B---3--:R-:W-:Y:S01]  /*1480*/  IADD3 R43, PT, PT, R11.reuse, 0x11, RZ ;  /* 0x000000110b2b7810 */ /* 0x048fe20007ffe0ff */
[----:B------:R2:W-:Y:S01]  /*1490*/  STG.E desc[UR8][R28.64], R23 ;  /* 0x000000171c007986 */ /* 0x0005e2000c101908 */
[----:B------:R-:W-:Y:S01]  /*14a0*/  IADD3 R47, PT, PT, R11, 0x74, RZ ;  /* 0x000000740b2f7810 */ /* 0x000fe20007ffe0ff */
[--C-:B------:R-:W-:Y:S01]  /*14b0*/  IMAD.WIDE.U32 R32, R33, 0x4, R36.reuse ;  /* 0x0000000421207825 */ /* 0x100fe200078e0024 */
[----:B0-----:R-:W-:Y:S01]  /*14c0*/  IADD3 R39, PT, PT, R11, 0x12, RZ ;  /* 0x000000120b277810 */ /* 0x001fe20007ffe0ff */
[----:B------:R0:W-:Y:S02]  /*14d0*/  STG.E desc[UR8][R34.64], R20 ;  /* 0x0000001422007986 */ /* 0x0001e4000c101908 */
[----:B------:R-:W-:-:S02]  /*14e0*/  IMAD.WIDE.U32 R26, R27, 0x4, R36 ;  /* 0x000000041b1a7825 */ /* 0x000fc400078e0024 */
[----:B------:R3:W-:Y:S02]  /*14f0*/  STG.E desc[UR8][R32.64], R21 ;  /* 0x0000001520007986 */ /* 0x0007e4000c101908 */
[--C-:B------:R-:W-:Y:S01]  /*1500*/  IMAD.WIDE.U32 R24, R41, 0x4, R36.reuse ;  /* 0x0000000429187825 */ /* 0x100fe200078e0024 */
[----:B------:R-:W-:Y:S01]  /*1510*/  IADD3 R41, PT, PT, R11, 0x71, RZ ;  /* 0x000000710b297810 */ /* 0x000fe20007ffe0ff */
[----:B------:R4:W-:Y:S02]  /*1520*/  STG.E desc[UR8][R26.64], R18 ;  /* 0x000000121a007986 */ /* 0x0009e4000c101908 */
[--C-:B-1----:R-:W-:Y:S01]  /*1530*/  IMAD.WIDE.U32 R30, R43, 0x4, R36.reuse ;  /* 0x000000042b1e7825 */ /* 0x102fe200078e0024 */
[C---:B--2---:R-:W-:Y:S02]  /*1540*/  IADD3 R29, PT, PT, R11.reuse, 0x14, RZ ;  /* 0x000000140b1d7810 */ /* 0x044fe40007ffe0ff */
[----:B0-----:R-:W-:Y:S01]  /*1550*/  IADD3 R35, PT, PT, R11, 0x13, RZ ;  /* 0x000000130b237810 */ /* 0x001fe20007ffe0ff */
[----:B------:R-:W-:Y:S01]  /*1560*/  IMAD.WIDE.U32 R22, R39, 0x4, R36 ;  /* 0x0000000427167825 */ /* 0x000fe200078e0024 */
[----:B------:R0:W-:Y:S01]  /*1570*/  STG.E desc[UR8][R24.64], R19 ;  /* 0x0000001318007986 */ /* 0x0001e2000c101908 */
[----:B------:R-:W-:-:S02]  /*1580*/  IADD3 R39, PT, PT, R11, 0x15, RZ ;  /* 0x000000150b277810 */ /* 0x000fc40007ffe0ff */
[----:B---3--:R-:W-:Y:S01]  /*1590*/  IADD3 R33, PT, PT, R11, 0x16, RZ ;  /* 0x000000160b217810 */ /* 0x008fe20007ffe0ff */
[----:B------:R1:W-:Y:S01]  /*15a0*/  STG.E desc[UR8][R30.64], R16 ;  /* 0x000000101e007986 */ /* 0x0003e2000c101908 */
[--C-:B------:R-:W-:Y:S01]  /*15b0*/  IMAD.WIDE.U32 R34, R35, 0x4, R36.reuse ;  /* 0x0000000423227825 */ /* 0x100fe200078e0024 */
[----:B----4-:R-:W-:Y:S02]  /*15c0*/  IADD3 R27, PT, PT, R11, 0x17, RZ ;  /* 0x000000170b1b7810 */ /* 0x010fe40007ffe0ff */
[----:B------:R2:W-:Y:S01]  /*15d0*/  STG.E desc[UR8][R22.64], R17 ;  /* 0x0000001116007986 */ /* 0x0005e2000c101908 */
[--C-:B------:R-:W-:Y:S01]  /*15e0*/  IMAD.WIDE.U32 R28, R29, 0x4, R36.reuse ;  /* 0x000000041d1c7825 */ /* 0x100fe200078e0024 */
[----:B------:R-:W-:Y:S02]  /*15f0*/  IADD3 R43, PT, PT, R11, 0x72, RZ ;  /* 0x000000720b2b7810 */ /* 0x000fe40007ffe0ff */
[----:B------:R-:W-:Y:S01]  /*1600*/  STG.E desc[UR8][R34.64], R14 ;  /* 0x0000000e22007986 */ /* 0x000fe2000c101908 */
[----:B------:R-:W-:Y:S01]  /*1610*/  IMAD.WIDE.U32 R20, R39, 0x4, R36 ;  /* 0x0000000427147825 */ /* 0x000fe200078e0024 */
[----:B------:R-:W-:-:S02]  /*1620*/  IADD3 R39, PT, PT, R11, 0x70, RZ ;  /* 0x000000700b277810 */ /* 0x000fc40007ffe0ff */
[----:B------:R3:W-:Y:S01]  /*1630*/  STG.E desc[UR8][R28.64], R15 ;  /* 0x0000000f1c007986 */ /* 0x0007e2000c101908 */
[--C-:B0-----:R-:W-:Y:S01]  /*1640*/  IMAD.WIDE.U32 R18, R33, 0x4, R36.reuse ;  /* 0x0000000421127825 */ /* 0x101fe200078e0024 */
[C---:B-1----:R-:W-:Y:S02]  /*1650*/  IADD3 R31, PT, PT, R11.reuse, 0x1b, RZ ;  /* 0x0000001b0b1f7810 */ /* 0x042fe40007ffe0ff */
[----:B--2---:R-:W-:Y:S01]  /*1660*/  IADD3 R23, PT, PT, R11, 0x18, RZ ;  /* 0x000000180b177810 */ /* 0x004fe20007ffe0ff */
[--C-:B------:R-:W-:Y:S01]  /*1670*/  IMAD.WIDE.U32 R24, R27, 0x4, R36.reuse ;  /* 0x000000041b187825 */ /* 0x100fe200078e0024 */
[C---:B------:R-:W-:Y:S01]  /*1680*/  IADD3 R17, PT, PT, R11.reuse, 0x19, RZ ;  /* 0x000000190b117810 */ /* 0x040fe20007ffe0ff */
[----:B------:R0:W-:Y:S01]  /*1690*/  STG.E desc[UR8][R20.64], R12 ;  /* 0x0000000c14007986 */ /* 0x0001e2000c101908 */
[----:B------:R-:W-:Y:S01]  /*16a0*/  IADD3 R27, PT, PT, R11, 0x1a, RZ ;  /* 0x0000001a0b1b7810 */ /* 0x000fe20007ffe0ff */
[--C-:B------:R-:W-:Y:S01]  /*16b0*/  IMAD.WIDE.U32 R22, R23, 0x4, R36.reuse ;  /* 0x0000000417167825 */ /* 0x100fe200078e0024 */
[C---:B------:R-:W-:Y:S01]  /*16c0*/  IADD3 R33, PT, PT, R11.reuse, 0x6d, RZ ;  /* 0x0000006d0b217810 */ /* 0x040fe20007ffe0ff */
[----:B------:R1:W-:Y:S01]  /*16d0*/  STG.E desc[UR8][R18.64], R13 ;  /* 0x0000000d12007986 */ /* 0x0003e2000c101908 */
[----:B---3--:R-:W-:Y:S01]  /*16e0*/  IADD3 R29, PT, PT, R11, 0x1c, RZ ;  /* 0x0000001c0b1d7810 */ /* 0x008fe20007ffe0ff */
[--C-:B------:R-:W-:Y:S01]  /*16f0*/  IMAD.WIDE.U32 R16, R17, 0x4, R36.reuse ;  /* 0x0000000411107825 */ /* 0x100fe200078e0024 */
[----:B------:R-:W-:Y:S01]  /*1700*/  IADD3 R35, PT, PT, R11, 0x6e, RZ ;  /* 0x0000006e0b237810 */ /* 0x000fe20007ffe0ff */
[----:B------:R2:W-:Y:S02]  /*1710*/  STG.E desc[UR8][R24.64], R10 ;  /* 0x0000000a18007986 */ /* 0x0005e4000c101908 */
[--C-:B------:R-:W-:Y:S01]  /*1720*/  IMAD.WIDE.U32 R14, R27, 0x4, R36.reuse ;  /* 0x000000041b0e7825 */ /* 0x100fe200078e0024 */
[----:B------:R-:W-:Y:S01]  /*1730*/  IADD3 R27, PT, PT, R11, 0x1f, RZ ;  /* 0x0000001f0b1b7810 */ /* 0x000fe20007ffe0ff */
[----:B------:R3:W-:Y:S02]  /*1740*/  STG.E desc[UR8][R22.64], R9 ;  /* 0x0000000916007986 */ /* 0x0007e4000c101908 */
[--C-:B0-----:R-:W-:Y:S01]  /*1750*/  IMAD.WIDE.U32 R20, R31, 0x4, R36.reuse ;  /* 0x000000041f147825 */ /* 0x101fe200078e0024 */
[C---:B------:R-:W-:Y:S01]  /*1760*/  IADD3 R31, PT, PT, R11.reuse, 0x6c, RZ ;  /* 0x0000006c0b1f7810 */ /* 0x040fe20007ffe0ff */
[----:B------:R0:W-:Y:S01]  /*1770*/  STG.E desc[UR8][R16.64], R6 ;  /* 0x0000000610007986 */ /* 0x0001e2000c101908 */
[----:B-1----:R-:W-:Y:S01]  /*1780*/  IADD3 R19, PT, PT, R11, 0x1e, RZ ;  /* 0x0000001e0b137810 */ /* 0x002fe20007ffe0ff */
[--C-:B------:R-:W-:Y:S01]  /*1790*/  IMAD.WIDE.U32 R12, R29, 0x4, R36.reuse ;  /* 0x000000041d0c7825 */ /* 0x100fe200078e0024 */
[C---:B------:R-:W-:Y:S01]  /*17a0*/  IADD3 R29, PT, PT, R11.reuse, 0x6b, RZ ;  /* 0x0000006b0b1d7810 */ /* 0x040fe20007ffe0ff */
[----:B------:R1:W-:Y:S01]  /*17b0*/  STG.E desc[UR8][R14.64], R7 ;  /* 0x000000070e007986 */ /* 0x0003e2000c101908 */
[----:B--2---:R-:W-:Y:S01]  /*17c0*/  IADD3 R25, PT, PT, R11, 0x1d, RZ ;  /* 0x0000001d0b197810 */ /* 0x004fe20007ffe0ff */
[----:B------:R-:W-:-:S02]  /*17d0*/  IMAD.WIDE.U32 R18, R19, 0x4, R36 ;  /* 0x0000000413127825 */ /* 0x000fc400078e0024 */
[----:B------:R2:W-:Y:S01]  /*17e0*/  STG.E desc[UR8][R20.64], R4 ;  /* 0x0000000414007986 */ /* 0x0005e2000c101908 */
[----:B---3--:R-:W-:Y:S01]  /*17f0*/  IADD3 R23, PT, PT, R11, 0x20, RZ ;  /* 0x000000200b177810 */ /* 0x008fe20007ffe0ff */
[--C-:B------:R-:W-:Y:S01]  /*1800*/  IMAD.WIDE.U32 R24, R25, 0x4, R36.reuse ;  /* 0x0000000419187825 */ /* 0x100fe200078e0024 */
[----:B0-----:R-:W-:Y:S01]  /*1810*/  IADD3 R17, PT, PT, R11, 0x21, RZ ;  /* 0x000000210b117810 */ /* 0x001fe20007ffe0ff */
[----:B------:R0:W-:Y:S02]  /*1820*/  STG.E desc[UR8][R12.64], R5 ;  /* 0x000000050c007986 */ /* 0x0001e4000c101908 */
[--C-:B------:R-:W-:Y:S01]  /*1830*/  IMAD.WIDE.U32 R8, R27, 0x4, R36.reuse ;  /* 0x000000041b087825 */ /* 0x100fe200078e0024 */
[----:B------:R-:W-:Y:S01]  /*1840*/  IADD3 R27, PT, PT, R11, 0x6a, RZ ;  /* 0x0000006a0b1b7810 */ /* 0x000fe20007ffe0ff */
[----:B------:R3:W-:Y:S02]  /*1850*/  STG.E desc[UR8][R24.64], R2 ;  /* 0x0000000218007986 */ /* 0x0007e4000c101908 */
[--C-:B-1----:R-:W-:Y:S01]  /*1860*/  IMAD.WIDE.U32 R14, R17, 0x4, R36.reuse ;  /* 0x00000004110e7825 */ /* 0x102fe200078e0024 */
[----:B------:R-:W-:Y:S01]  /*1870*/  IADD3 R17, PT, PT, R11, 0x24, RZ ;  /* 0x000000240b117810 */ /* 0x000fe20007ffe0ff */
[----:B------:R1:W-:Y:S02]  /*1880*/  STG.E desc[UR8][R18.64], R3 ;  /* 0x0000000312007986 */ /* 0x0003e4000c101908 */
[----:B------:R-:W-:Y:S01]  /*1890*/  IMAD.WIDE.U32 R6, R23, 0x4, R36 ;  /* 0x0000000417067825 */ /* 0x000fe200078e0024 */
[----:B--2---:R-:W-:-:S02]  /*18a0*/  IADD3 R21, PT, PT, R11, 0x25, RZ ;  /* 0x000000250b157810 */ /* 0x004fc40007ffe0ff */
[C---:B0-----:R-:W-:Y:S01]  /*18b0*/  IADD3 R13, PT, PT, R11.reuse, 0x22, RZ ;  /* 0x000000220b0d7810 */ /* 0x041fe20007ffe0ff */
[----:B------:R-:W-:Y:S01]  /*18c0*/  STG.E desc[UR8][R8.64], R68 ;  /* 0x0000004408007986 */ /* 0x000fe2000c101908 */
[----:B------:R-:W-:Y:S01]  /*18d0*/  IADD3 R5, PT, PT, R11, 0x23, RZ ;  /* 0x000000230b057810 */ /* 0x000fe20007ffe0ff */
[--C-:B------:R-:W-:Y:S01]  /*18e0*/  IMAD.WIDE.U32 R38, R39, 0x4, R36.reuse ;  /* 0x0000000427267825 */ /* 0x100fe200078e0024 */
[C---:B------:R-:W-:Y:S01]  /*18f0*/  IADD3 R23, PT, PT, R11.reuse, 0x68, RZ ;  /* 0x000000680b177810 */ /* 0x040fe20007ffe0ff */
[----:B------:R0:W-:Y:S01]  /*1900*/  STG.E desc[UR8][R6.64], R65 ;  /* 0x0000004106007986 */ /* 0x0001e2000c101908 */
[----:B---3--:R-:W-:Y:S01]  /*1910*/  IADD3 R25, PT, PT, R11, 0x69, RZ ;  /* 0x000000690b197810 */ /* 0x008fe20007ffe0ff */
[--C-:B------:R-:W-:Y:S01]  /*1920*/  IMAD.WIDE.U32 R12, R13, 0x4, R36.reuse ;  /* 0x000000040d0c7825 */ /* 0x100fe200078e0024 */
[----:B-1----:R-:W-:Y:S01]  /*1930*/  IADD3 R19, PT, PT, R11, 0x26, RZ ;  /* 0x000000260b137810 */ /* 0x002fe20007ffe0ff */
[----:B------:R1:W-:Y:S02]  /*1940*/  STG.E desc[UR8][R14.64], R70 ;  /* 0x000000460e007986 */ /* 0x0003e4000c101908 */
[--C-:B------:R-:W-:Y:S01]  /*1950*/  IMAD.WIDE.U32 R2, R17, 0x4, R36.reuse ;  /* 0x0000000411027825 */ /* 0x100fe200078e0024 */
[----:B------:R-:W-:Y:S01]  /*1960*/  IADD3 R17, PT, PT, R11, 0x28, RZ ;  /* 0x000000280b117810 */ /* 0x000fe20007ffe0ff */
[----:B------:R2:W-:Y:S02]  /*1970*/  STG.E desc[UR8][R12.64], R67 ;  /* 0x000000430c007986 */ /* 0x0005e4000c101908 */
[----:B------:R-:W-:Y:S01]  /*1980*/  IMAD.WIDE.U32 R4, R5, 0x4, R36 ;  /* 0x0000000405047825 */ /* 0x000fe200078e0024 */
[----:B0-----:R-:W-:-:S03]  /*1990*/  IADD3 R65, PT, PT, R11, 0x7d, RZ ;  /* 0x0000007d0b417810 */ /* 0x001fc60007ffe0ff */
[--C-:B------:R-:W-:Y:S01]  /*19a0*/  IMAD.WIDE.U32 R8, R21, 0x4, R36.reuse ;  /* 0x0000000415087825 */ /* 0x100fe200078e0024 */
[----:B------:R0:W-:Y:S01]  /*19b0*/  STG.E desc[UR8][R4.64], R72 ;  /* 0x0000004804007986 */ /* 0x0001e2000c101908 */
[----:B-1----:R-:W-:Y:S02]  /*19c0*/  IADD3 R15, PT, PT, R11, 0x27, RZ ;  /* 0x000000270b0f7810 */ /* 0x002fe40007ffe0ff */
[--C-:B------:R-:W-:Y:S01]  /*19d0*/  IMAD.WIDE.U32 R6, R19, 0x4, R36.reuse ;  /* 0x0000000413067825 */ /* 0x100fe200078e0024 */
[----:B------:R1:W-:Y:S01]  /*19e0*/  STG.E desc[UR8][R2.64], R69 ;  /* 0x0000004502007986 */ /* 0x0003e2000c101908 */
[----:B------:R-:W-:Y:S02]  /*19f0*/  IADD3 R19, PT, PT, R11, 0x29, RZ ;  /* 0x000000290b137810 */ /* 0x000fe40007ffe0ff */
[--C-:B--2---:R-:W-:Y:S01]  /*1a00*/  IMAD.WIDE.U32 R12, R17, 0x4, R36.reuse ;  /* 0x00000004110c7825 */ /* 0x104fe200078e0024 */
[C---:B------:R-:W-:Y:S01]  /*1a10*/  IADD3 R17, PT, PT, R11.reuse, 0x2b, RZ ;  /* 0x0000002b0b117810 */ /* 0x040fe20007ffe0ff */
[----:B------:R2:W-:Y:S01]  /*1a20*/  STG.E desc[UR8][R8.64], R74 ;  /* 0x0000004a08007986 */ /* 0x0005e2000c101908 */
[----:B------:R-:W-:Y:S01]  /*1a30*/  IADD3 R21, PT, PT, R11, 0x2a, RZ ;  /* 0x0000002a0b157810 */ /* 0x000fe20007ffe0ff */
[--C-:B------:R-:W-:Y:S01]  /*1a40*/  IMAD.WIDE.U32 R14, R15, 0x4, R36.reuse ;  /* 0x000000040f0e7825 */ /* 0x100fe200078e0024 */
[----:B------:R-:W-:Y:S01]  /*1a50*/  IADD3 R67, PT, PT, R11, 0x7f, RZ ;  /* 0x0000007f0b437810 */ /* 0x000fe20007ffe0ff */
[----:B------:R3:W-:Y:S02]  /*1a60*/  STG.E desc[UR8][R6.64], R71 ;  /* 0x0000004706007986 */ /* 0x0007e4000c101908 */
[--C-:B0-----:R-:W-:Y:S01]  /*1a70*/  IMAD.WIDE.U32 R4, R19, 0x4, R36.reuse ;  /* 0x0000000413047825 */ /* 0x101fe200078e0024 */
[C---:B------:R-:W-:Y:S01]  /*1a80*/  IADD3 R19, PT, PT, R11.reuse, 0x2e, RZ ;  /* 0x0000002e0b137810 */ /* 0x040fe20007ffe0ff */
[----:B------:R-:W-:Y:S01]  /*1a90*/  STG.E desc[UR8][R14.64], R76 ;  /* 0x0000004c0e007986 */ /* 0x000fe2000c101908 */
[----:B-1----:R-:W-:Y:S01]  /*1aa0*/  IADD3 R69, PT, PT, R11, 0x5e, RZ ;  /* 0x0000005e0b457810 */ /* 0x002fe20007ffe0ff */
[--C-:B------:R-:W-:Y:S01]  /*1ab0*/  IMAD.WIDE.U32 R2, R21, 0x4, R36.reuse ;  /* 0x0000000415027825 */ /* 0x100fe200078e0024 */
[----:B------:R-:W-:Y:S01]  /*1ac0*/  IADD3 R21, PT, PT, R11, 0x2f, RZ ;  /* 0x0000002f0b157810 */ /* 0x000fe20007ffe0ff */
[----:B------:R0:W-:Y:S02]  /*1ad0*/  STG.E desc[UR8][R12.64], R73 ;  /* 0x000000490c007986 */ /* 0x0001e4000c101908 */
[--C-:B--2---:R-:W-:Y:S01]  /*1ae0*/  IMAD.WIDE.U32 R8, R17, 0x4, R36.reuse ;  /* 0x0000000411087825 */ /* 0x104fe200078e0024 */
[C---:B------:R-:W-:Y:S01]  /*1af0*/  IADD3 R17, PT, PT, R11.reuse, 0x2c, RZ ;  /* 0x0000002c0b117810 */ /* 0x040fe20007ffe0ff */
[----:B------:R1:W-:Y:S01]  /*1b00*/  STG.E desc[UR8][R4.64], R78 ;  /* 0x0000004e04007986 */ /* 0x0003e2000c101908 */
[----:B---3--:R-:W-:Y:S01]  /*1b10*/  IADD3 R7, PT, PT, R11, 0x2d, RZ ;  /* 0x0000002d0b077810 */ /* 0x008fe20007ffe0ff */
[--C-:B------:R-:W-:Y:S01]  /*1b20*/  IMAD.WIDE.U32 R68, R69, 0x4, R36.reuse ;  /* 0x0000000445447825 */ /* 0x100fe200078e0024 */
[----:B------:R-:W-:Y:S01]  /*1b30*/  IADD3 R71, PT, PT, R11, 0x5d, RZ ;  /* 0x0000005d0b477810 */ /* 0x000fe20007ffe0ff */
[----:B------:R2:W-:Y:S02]  /*1b40*/  STG.E desc[UR8][R2.64], R75 ;  /* 0x0000004b02007986 */ /* 0x0005e4000c101908 */
[--C-:B------:R-:W-:Y:S01]  /*1b50*/  IMAD.WIDE.U32 R16, R17, 0x4, R36.reuse ;  /* 0x0000000411107825 */ /* 0x100fe200078e0024 */
[----:B0-----:R-:W-:Y:S01]  /*1b60*/  IADD3 R13, PT, PT, R11, 0x30, RZ ;  /* 0x000000300b0d7810 */ /* 0x001fe20007ffe0ff */
[----:B------:R-:W-:Y:S02]  /*1b70*/  STG.E desc[UR8][R8.64], R80 ;  /* 0x0000005008007986 */ /* 0x000fe4000c101908 */
[--C-:B------:R-:W-:Y:S01]  /*1b80*/  IMAD.WIDE.U32 R14, R7, 0x4, R36.reuse ;  /* 0x00000004070e7825 */ /* 0x100fe200078e0024 */
[----:B------:R-:W-:Y:S01]  /*1b90*/  IADD3 R73, PT, PT, R11, 0x5c, RZ ;  /* 0x0000005c0b497810 */ /* 0x000fe20007ffe0ff */
[----:B------:R0:W-:Y:S02]  /*1ba0*/  STG.E desc[UR8][R16.64], R77 ;  /* 0x0000004d10007986 */ /* 0x0001e4000c101908 */
[--C-:B------:R-:W-:Y:S01]  /*1bb0*/  IMAD.WIDE.U32 R6, R19, 0x4, R36.reuse ;  /* 0x0000000413067825 */ /* 0x100fe200078e0024 */
[----:B------:R-:W-:Y:S01]  /*1bc0*/  IADD3 R19, PT, PT, R11, 0x31, RZ ;  /* 0x000000310b137810 */ /* 0x000fe20007ffe0ff */
[----:B------:R3:W-:Y:S02]  /*1bd0*/  STG.E desc[UR8][R14.64], R82 ;  /* 0x000000520e007986 */ /* 0x0007e4000c101908 */
[--C-:B-1----:R-:W-:Y:S01]  /*1be0*/  IMAD.WIDE.U32 R4, R21, 0x4, R36.reuse ;  /* 0x0000000415047825 */ /* 0x102fe200078e0024 */
[----:B------:R-:W-:Y:S01]  /*1bf0*/  IADD3 R21, PT, PT, R11, 0x3a, RZ ;  /* 0x0000003a0b157810 */ /* 0x000fe20007ffe0ff */
[----:B------:R1:W-:Y:S02]  /*1c00*/  STG.E desc[UR8][R6.64], R79 ;  /* 0x0000004f06007986 */ /* 0x0003e4000c101908 */
[----:B--2---:R-:W-:Y:S01]  /*1c10*/  IMAD.WIDE.U32 R2, R13, 0x4, R36 ;  /* 0x000000040d027825 */ /* 0x004fe200078e0024 */
[----:B------:R-:W-:-:S02]  /*1c20*/  IADD3 R13, PT, PT, R11, 0x32, RZ ;  /* 0x000000320b0d7810 */ /* 0x000fc40007ffe0ff */
[C---:B0-----:R-:W-:Y:S01]  /*1c30*/  IADD3 R17, PT, PT, R11.reuse, 0x34, RZ ;  /* 0x000000340b117810 */ /* 0x041fe20007ffe0ff */
[----:B------:R-:W-:Y:S01]  /*1c40*/  STG.E desc[UR8][R4.64], R84 ;  /* 0x0000005404007986 */ /* 0x000fe2000c101908 */
[----:B------:R-:W-:Y:S01]  /*1c50*/  IADD3 R9, PT, PT, R11, 0x33, RZ ;  /* 0x000000330b097810 */ /* 0x000fe20007ffe0ff */
[--C-:B------:R-:W-:Y:S01]  /*1c60*/  IMAD.WIDE.U32 R18, R19, 0x4, R36.reuse ;  /* 0x0000000413127825 */ /* 0x100fe200078e0024 */
[C---:B---3--:R-:W-:Y:S01]  /*1c70*/  IADD3 R15, PT, PT, R11.reuse, 0x35, RZ ;  /* 0x000000350b0f7810 */ /* 0x048fe20007ffe0ff */
[----:B------:R0:W-:Y:S01]  /*1c80*/  STG.E desc[UR8][R2.64], R81 ;  /* 0x0000005102007986 */ /* 0x0001e2000c101908 */
[----:B------:R-:W-:Y:S01]  /*1c90*/  IADD3 R77, PT, PT, R11, 0x5a, RZ ;  /* 0x0000005a0b4d7810 */ /* 0x000fe20007ffe0ff */
[--C-:B------:R-:W-:Y:S01]  /*1ca0*/  IMAD.WIDE.U32 R12, R13, 0x4, R36.reuse ;  /* 0x000000040d0c7825 */ /* 0x100fe200078e0024 */
[C---:B-1----:R-:W-:Y:S01]  /*1cb0*/  IADD3 R79, PT, PT, R11.reuse, 0x59, RZ ;  /* 0x000000590b4f7810 */ /* 0x042fe20007ffe0ff */
[----:B------:R1:W-:Y:S01]  /*1cc0*/  STG.E desc[UR8][R18.64], R86 ;  /* 0x0000005612007986 */ /* 0x0003e2000c101908 */
[----:B------:R-:W-:Y:S01]  /*1cd0*/  IADD3 R75, PT, PT, R11, 0x5b, RZ ;  /* 0x0000005b0b4b7810 */ /* 0x000fe20007ffe0ff */
[--C-:B------:R-:W-:Y:S01]  /*1ce0*/  IMAD.WIDE.U32 R6, R17, 0x4, R36.reuse ;  /* 0x0000000411067825 */ /* 0x100fe200078e0024 */
[----:B------:R-:W-:Y:S01]  /*1cf0*/  IADD3 R17, PT, PT, R11, 0x38, RZ ;  /* 0x000000380b117810 */ /* 0x000fe20007ffe0ff */
[----:B------:R2:W-:Y:S02]  /*1d00*/  STG.E desc[UR8][R12.64], R83 ;  /* 0x000000530c007986 */ /* 0x0005e4000c101908 */
[----:B------:R-:W-:Y:S01]  /*1d10*/  IMAD.WIDE.U32 R8, R9, 0x4, R36 ;  /* 0x0000000409087825 */ /* 0x000fe200078e0024 */
[----:B0-----:R-:W-:-:S03]  /*1d20*/  IADD3 R3, PT, PT, R11, 0x36, RZ ;  /* 0x000000360b037810 */ /* 0x001fc60007ffe0ff */
[--C-:B------:R-:W-:Y:S01]  /*1d30*/  IMAD.WIDE.U32 R4, R15, 0x4, R36.reuse ;  /* 0x000000040f047825 */ /* 0x100fe200078e0024 */
[C---:B------:R-:W-:Y:S01]  /*1d40*/  IADD3 R15, PT, PT, R11.reuse, 0x37, RZ ;  /* 0x000000370b0f7810 */ /* 0x040fe20007ffe0ff */
[----:B------:R0:W-:Y:S01]  /*1d50*/  STG.E desc[UR8][R8.64], R88 ;  /* 0x0000005808007986 */ /* 0x0001e2000c101908 */
[----:B-1----:R-:W-:Y:S01]  /*1d60*/  IADD3 R19, PT, PT, R11, 0x39, RZ ;  /* 0x000000390b137810 */ /* 0x002fe20007ffe0ff */
[--C-:B------:R-:W-:Y:S01]  /*1d70*/  IMAD.WIDE.U32 R2, R3, 0x4, R36.reuse ;  /* 0x0000000403027825 */ /* 0x100fe200078e0024 */
[C---:B------:R-:W-:Y:S01]  /*1d80*/  IADD3 R81, PT, PT, R11.reuse, 0x58, RZ ;  /* 0x000000580b517810 */ /* 0x040fe20007ffe0ff */
[----:B------:R1:W-:Y:S01]  /*1d90*/  STG.E desc[UR8][R6.64], R85 ;  /* 0x0000005506007986 */ /* 0x0003e2000c101908 */
[----:B--2---:R-:W-:Y:S01]  /*1da0*/  IADD3 R83, PT, PT, R11, 0x57, RZ ;  /* 0x000000570b537810 */ /* 0x004fe20007ffe0ff */
[--C-:B------:R-:W-:Y:S01]  /*1db0*/  IMAD.WIDE.U32 R12, R17, 0x4, R36.reuse ;  /* 0x00000004110c7825 */ /* 0x100fe200078e0024 */
[----:B------:R-:W-:Y:S01]  /*1dc0*/  IADD3 R17, PT, PT, R11, 0x3c, RZ ;  /* 0x0000003c0b117810 */ /* 0x000fe20007ffe0ff */
[----:B------:R2:W-:Y:S02]  /*1dd0*/  STG.E desc[UR8][R4.64], R90 ;  /* 0x0000005a04007986 */ /* 0x0005e4000c101908 */
[----:B------:R-:W-:-:S02]  /*1de0*/  IMAD.WIDE.U32 R14, R15, 0x4, R36 ;  /* 0x000000040f0e7825 */ /* 0x000fc400078e0024 */
[----:B------:R3:W-:Y:S02]  /*1df0*/  STG.E desc[UR8][R2.64], R87 ;  /* 0x0000005702007986 */ /* 0x0007e4000c101908 */
[--C-:B0-----:R-:W-:Y:S01]  /*1e00*/  IMAD.WIDE.U32 R8, R19, 0x4, R36.reuse ;  /* 0x0000000413087825 */ /* 0x101fe200078e0024 */
[C---:B------:R-:W-:Y:S01]  /*1e10*/  IADD3 R19, PT, PT, R11.reuse, 0x3d, RZ ;  /* 0x0000003d0b137810 */ /* 0x040fe20007ffe0ff */
[----:B------:R-:W-:Y:S01]  /*1e20*/  STG.E desc[UR8][R14.64], R92 ;  /* 0x0000005c0e007986 */ /* 0x000fe2000c101908 */
        /* <DEDUP_REMOVED lines=9> */
[----:B------:R-:W-:Y:S01]  /*1ec0*/  IADD3 R17, PT, PT, R11, 0x3f, RZ ;  /* 0x0000003f0b117810 */ /* 0x000fe20007ffe0ff */
[----:B------:R2:W-:Y:S02]  /*1ed0*/  STG.E desc[UR8][R6.64], R91 ;  /* 0x0000005b06007986 */ /* 0x0005e4000c101908 */
[----:B------:R-:W-:Y:S01]  /*1ee0*/  IMAD.WIDE.U32 R4, R5, 0x4, R36 ;  /* 0x0000000405047825 */ /* 0x000fe200078e0024 */
[----:B0-----:R-:W-:-:S03]  /*1ef0*/  IADD3 R89, PT, PT, R11, 0x54, RZ ;  /* 0x000000540b597810 */ /* 0x001fc60007ffe0ff */
[--C-:B------:R-:W-:Y:S01]  /*1f00*/  IMAD.WIDE.U32 R14, R19, 0x4, R36.reuse ;  /* 0x00000004130e7825 */ /* 0x100fe200078e0024 */
[----:B------:R0:W-:Y:S01]  /*1f10*/  STG.E desc[UR8][R4.64], R96 ;  /* 0x0000006004007986 */ /* 0x0001e2000c101908 */
[----:B------:R-:W-:Y:S02]  /*1f20*/  IADD3 R19, PT, PT, R11, 0x42, RZ ;  /* 0x000000420b137810 */ /* 0x000fe40007ffe0ff */
[--C-:B-1----:R-:W-:Y:S01]  /*1f30*/  IMAD.WIDE.U32 R8, R17, 0x4, R36.reuse ;  /* 0x0000000411087825 */ /* 0x102fe200078e0024 */
[C---:B------:R-:W-:Y:S01]  /*1f40*/  IADD3 R17, PT, PT, R11.reuse, 0x41, RZ ;  /* 0x000000410b117810 */ /* 0x040fe20007ffe0ff */
[----:B------:R1:W-:Y:S01]  /*1f50*/  STG.E desc[UR8][R2.64], R93 ;  /* 0x0000005d02007986 */ /* 0x0003e2000c101908 */
[----:B--2---:R-:W-:Y:S01]  /*1f60*/  IADD3 R7, PT, PT, R11, 0x40, RZ ;  /* 0x000000400b077810 */ /* 0x004fe20007ffe0ff */
[--C-:B------:R-:W-:Y:S01]  /*1f70*/  IMAD.WIDE.U32 R12, R21, 0x4, R36.reuse ;  /* 0x00000004150c7825 */ /* 0x100fe200078e0024 */
[C---:B------:R-:W-:Y:S01]  /*1f80*/  IADD3 R21, PT, PT, R11.reuse, 0x43, RZ ;  /* 0x000000430b157810 */ /* 0x040fe20007ffe0ff */
[----:B------:R2:W-:Y:S01]  /*1f90*/  STG.E desc[UR8][R14.64], R98 ;  /* 0x000000620e007986 */ /* 0x0005e2000c101908 */
[----:B------:R-:W-:Y:S01]  /*1fa0*/  IADD3 R91, PT, PT, R11, 0x53, RZ ;  /* 0x000000530b5b7810 */ /* 0x000fe20007ffe0ff */
[----:B------:R-:W-:-:S02]  /*1fb0*/  IMAD.WIDE.U32 R6, R7, 0x4, R36 ;  /* 0x0000000407067825 */ /* 0x000fc400078e0024 */
[----:B------:R3:W-:Y:S02]  /*1fc0*/  STG.E desc[UR8][R12.64], R95 ;  /* 0x0000005f0c007986 */ /* 0x0007e4000c101908 */
[--C-:B0-----:R-:W-:Y:S01]  /*1fd0*/  IMAD.WIDE.U32 R4, R17, 0x4, R36.reuse ;  /* 0x0000000411047825 */ /* 0x101fe200078e0024 */
[C---:B------:R-:W-:Y:S01]  /*1fe0*/  IADD3 R17, PT, PT, R11.reuse, 0x44, RZ ;  /* 0x000000440b117810 */ /* 0x040fe20007ffe0ff */
[----:B------:R0:W-:Y:S01]  /*1ff0*/  STG.E desc[UR8][R8.64], R100 ;  /* 0x0000006408007986 */ /* 0x0001e2000c101908 */
[----:B-1----:R-:W-:Y:S01]  /*2000*/  IADD3 R93, PT, PT, R11, 0x52, RZ ;  /* 0x000000520b5d7810 */ /* 0x002fe20007ffe0ff */
[--C-:B------:R-:W-:Y:S01]  /*2010*/  IMAD.WIDE.U32 R2, R19, 0x4, R36.reuse ;  /* 0x0000000413027825 */ /* 0x100fe200078e0024 */
[----:B------:R-:W-:Y:S01]  /*2020*/  IADD3 R19, PT, PT, R11, 0x47, RZ ;  /* 0x000000470b137810 */ /* 0x000fe20007ffe0ff */
[----:B------:R1:W-:Y:S02]  /*2030*/  STG.E desc[UR8][R6.64], R97 ;  /* 0x0000006106007986 */ /* 0x0003e4000c101908 */
[--C-:B--2---:R-:W-:Y:S01]  /*2040*/  IMAD.WIDE.U32 R14, R21, 0x4, R36.reuse ;  /* 0x00000004150e7825 */ /* 0x104fe200078e0024 */
[C---:B------:R-:W-:Y:S01]  /*2050*/  IADD3 R21, PT, PT, R11.reuse, 0x48, RZ ;  /* 0x000000480b157810 */ /* 0x040fe20007ffe0ff */
[----:B------:R-:W-:Y:S01]  /*2060*/  STG.E desc[UR8][R4.64], R102 ;  /* 0x0000006604007986 */ /* 0x000fe2000c101908 */
[----:B---3--:R-:W-:Y:S01]  /*2070*/  IADD3 R95, PT, PT, R11, 0x51, RZ ;  /* 0x000000510b5f7810 */ /* 0x008fe20007ffe0ff */
[--C-:B------:R-:W-:Y:S01]  /*2080*/  IMAD.WIDE.U32 R12, R17, 0x4, R36.reuse ;  /* 0x00000004110c7825 */ /* 0x100fe200078e0024 */
[C---:B------:R-:W-:Y:S01]  /*2090*/  IADD3 R17, PT, PT, R11.reuse, 0x46, RZ ;  /* 0x000000460b117810 */ /* 0x040fe20007ffe0ff */
[----:B------:R2:W-:Y:S01]  /*20a0*/  STG.E desc[UR8][R2.64], R99 ;  /* 0x0000006302007986 */ /* 0x0005e2000c101908 */
[----:B0-----:R-:W-:Y:S01]  /*20b0*/  IADD3 R9, PT, PT, R11, 0x45, RZ ;  /* 0x000000450b097810 */ /* 0x001fe20007ffe0ff */
[----:B------:R-:W-:-:S02]  /*20c0*/  IMAD.WIDE.U32 R94, R95, 0x4, R36 ;  /* 0x000000045f5e7825 */ /* 0x000fc400078e0024 */
[----:B------:R0:W-:Y:S01]  /*20d0*/  STG.E desc[UR8][R14.64], R104 ;  /* 0x000000680e007986 */ /* 0x0001e2000c101908 */
[----:B-1----:R-:W-:Y:S01]  /*20e0*/  IADD3 R97, PT, PT, R11, 0x50, RZ ;  /* 0x000000500b617810 */ /* 0x002fe20007ffe0ff */
[--C-:B------:R-:W-:Y:S01]  /*20f0*/  IMAD.WIDE.U32 R6, R17, 0x4, R36.reuse ;  /* 0x0000000411067825 */ /* 0x100fe200078e0024 */
[----:B------:R-:W-:Y:S01]  /*2100*/  IADD3 R17, PT, PT, R11, 0x49, RZ ;  /* 0x000000490b117810 */ /* 0x000fe20007ffe0ff */
[----:B------:R1:W-:Y:S02]  /*2110*/  STG.E desc[UR8][R12.64], R101 ;  /* 0x000000650c007986 */ /* 0x0003e4000c101908 */
[----:B------:R-:W-:Y:S01]  /*2120*/  IMAD.WIDE.U32 R8, R9, 0x4, R36 ;  /* 0x0000000409087825 */ /* 0x000fe200078e0024 */
[----:B--2---:R-:W-:-:S03]  /*2130*/  IADD3 R99, PT, PT, R11, 0x4f, RZ ;  /* 0x0000004f0b637810 */ /* 0x004fc60007ffe0ff */
[--C-:B------:R-:W-:Y:S01]  /*2140*/  IMAD.WIDE.U32 R4, R19, 0x4, R36.reuse ;  /* 0x0000000413047825 */ /* 0x100fe200078e0024 */
[----:B------:R2:W-:Y:S01]  /*2150*/  STG.E desc[UR8][R8.64], R106 ;  /* 0x0000006a08007986 */ /* 0x0005e2000c101908 */
[----:B------:R-:W-:Y:S02]  /*2160*/  IADD3 R19, PT, PT, R11, 0x4c, RZ ;  /* 0x0000004c0b137810 */ /* 0x000fe40007ffe0ff */
[--C-:B0-----:R-:W-:Y:S01]  /*2170*/  IMAD.WIDE.U32 R14, R17, 0x4, R36.reuse ;  /* 0x00000004110e7825 */ /* 0x101fe200078e0024 */
[C---:B------:R-:W-:Y:S01]  /*2180*/  IADD3 R17, PT, PT, R11.reuse, 0x4b, RZ ;  /* 0x0000004b0b117810 */ /* 0x040fe20007ffe0ff */
[----:B------:R0:W-:Y:S01]  /*2190*/  STG.E desc[UR8][R6.64], R103 ;  /* 0x0000006706007986 */ /* 0x0001e2000c101908 */
[----:B-1----:R-:W-:Y:S01]  /*21a0*/  IADD3 R13, PT, PT, R11, 0x4a, RZ ;  /* 0x0000004a0b0d7810 */ /* 0x002fe20007ffe0ff */
[--C-:B------:R-:W-:Y:S01]  /*21b0*/  IMAD.WIDE.U32 R2, R21, 0x4, R36.reuse ;  /* 0x0000000415027825 */ /* 0x100fe200078e0024 */
[C---:B------:R-:W-:Y:S01]  /*21c0*/  IADD3 R21, PT, PT, R11.reuse, 0x4d, RZ ;  /* 0x0000004d0b157810 */ /* 0x040fe20007ffe0ff */
[----:B------:R1:W-:Y:S01]  /*21d0*/  STG.E desc[UR8][R4.64], R108 ;  /* 0x0000006c04007986 */ /* 0x0003e2000c101908 */
[----:B------:R-:W-:Y:S01]  /*21e0*/  IADD3 R101, PT, PT, R11, 0x7e, RZ ;  /* 0x0000007e0b657810 */ /* 0x000fe20007ffe0ff */
[----:B------:R-:W-:-:S02]  /*21f0*/  IMAD.WIDE.U32 R12, R13, 0x4, R36 ;  /* 0x000000040d0c7825 */ /* 0x000fc400078e0024 */
[----:B------:R3:W-:Y:S02]  /*2200*/  STG.E desc[UR8][R2.64], R105 ;  /* 0x0000006902007986 */ /* 0x0007e4000c101908 */
[--C-:B--2---:R-:W-:Y:S01]  /*2210*/  IMAD.WIDE.U32 R8, R17, 0x4, R36.reuse ;  /* 0x0000000411087825 */ /* 0x104fe200078e0024 */
[C---:B------:R-:W-:Y:S01]  /*2220*/  IADD3 R17, PT, PT, R11.reuse, 0x4e, RZ ;  /* 0x0000004e0b117810 */ /* 0x040fe20007ffe0ff */
[----:B------:R2:W-:Y:S01]  /*2230*/  STG.E desc[UR8][R14.64], R110 ;  /* 0x0000006e0e007986 */ /* 0x0005e2000c101908 */
[----:B0-----:R-:W-:Y:S01]  /*2240*/  IADD3 R103, PT, PT, R11, 0x6f, RZ ;  /* 0x0000006f0b677810 */ /* 0x001fe20007ffe0ff */
[--C-:B------:R-:W-:Y:S01]  /*2250*/  IMAD.WIDE.U32 R6, R19, 0x4, R36.reuse ;  /* 0x0000000413067825 */ /* 0x100fe200078e0024 */
[----:B------:R-:W-:Y:S01]  /*2260*/  IADD3 R19, PT, PT, R11, 0x66, RZ ;  /* 0x000000660b137810 */ /* 0x000fe20007ffe0ff */
[----:B------:R0:W-:Y:S02]  /*2270*/  STG.E desc[UR8][R12.64], R107 ;  /* 0x0000006b0c007986 */ /* 0x0001e4000c101908 */
[--C-:B-1----:R-:W-:Y:S01]  /*2280*/  IMAD.WIDE.U32 R4, R21, 0x4, R36.reuse ;  /* 0x0000000415047825 */ /* 0x102fe200078e0024 */
[----:B------:R-:W-:Y:S01]  /*2290*/  IADD3 R21, PT, PT, R11, 0x67, RZ ;  /* 0x000000670b157810 */ /* 0x000fe20007ffe0ff */
[----:B------:R1:W-:Y:S02]  /*22a0*/  STG.E desc[UR8][R8.64], R112 ;  /* 0x0000007008007986 */ /* 0x0003e4000c101908 */
[--C-:B---3--:R-:W-:Y:S01]  /*22b0*/  IMAD.WIDE.U32 R2, R17, 0x4, R36.reuse ;  /* 0x0000000411027825 */ /* 0x108fe200078e0024 */
[C---:B------:R-:W-:Y:S01]  /*22c0*/  IADD3 R17, PT, PT, R11.reuse, 0x65, RZ ;  /* 0x000000650b117810 */ /* 0x040fe20007ffe0ff */
[----:B------:R3:W-:Y:S01]  /*22d0*/  STG.E desc[UR8][R6.64], R109 ;  /* 0x0000006d06007986 */ /* 0x0007e2000c101908 */
[----:B--2---:R-:W-:Y:S01]  /*22e0*/  IADD3 R15, PT, PT, R11, 0x64, RZ ;  /* 0x000000640b0f7810 */ /* 0x004fe20007ffe0ff */
[----:B------:R-:W-:-:S02]  /*22f0*/  IMAD.WIDE.U32 R98, R99, 0x4, R36 ;  /* 0x0000000463627825 */ /* 0x000fc400078e0024 */
[----:B------:R2:W-:Y:S01]  /*2300*/  STG.E desc[UR8][R4.64], R114 ;  /* 0x0000007204007986 */ /* 0x0005e2000c101908 */
[----:B0-----:R-:W-:Y:S01]  /*2310*/  IADD3 R13, PT, PT, R11, 0x63, RZ ;  /* 0x000000630b0d7810 */ /* 0x001fe20007ffe0ff */
[--C-:B------:R-:W-:Y:S02]  /*2320*/  IMAD.WIDE.U32 R96, R97, 0x4, R36.reuse ;  /* 0x0000000461607825 */ /* 0x100fe400078e0024 */
[----:B------:R0:W-:Y:S01]  /*2330*/  STG.E desc[UR8][R2.64], R111 ;  /* 0x0000006f02007986 */ /* 0x0001e2000c101908 */
[----:B-1----:R-:W-:Y:S01]  /*2340*/  IADD3 R9, PT, PT, R11, 0x62, RZ ;  /* 0x000000620b097810 */ /* 0x002fe20007ffe0ff */
[--C-:B------:R-:W-:Y:S02]  /*2350*/  IMAD.WIDE.U32 R92, R93, 0x4, R36.reuse ;  /* 0x000000045d5c7825 */ /* 0x100fe400078e0024 */
[----:B------:R-:W-:Y:S01]  /*2360*/  STG.E desc[UR8][R98.64], R116 ;  /* 0x0000007462007986 */ /* 0x000fe2000c101908 */
[----:B---3--:R-:W-:Y:S01]  /*2370*/  IADD3 R7, PT, PT, R11, 0x61, RZ ;  /* 0x000000610b077810 */ /* 0x008fe20007ffe0ff */
[----:B------:R-:W-:-:S02]  /*2380*/  IMAD.WIDE.U32 R90, R91, 0x4, R36 ;  /* 0x000000045b5a7825 */ /* 0x000fc400078e0024 */
[----:B------:R-:W-:Y:S01]  /*2390*/  STG.E desc[UR8][R96.64], R113 ;  /* 0x0000007160007986 */ /* 0x000fe2000c101908 */
[----:B--2---:R-:W-:Y:S01]  /*23a0*/  IADD3 R5, PT, PT, R11, 0x60, RZ ;  /* 0x000000600b057810 */ /* 0x004fe20007ffe0ff */
[--C-:B------:R-:W-:Y:S02]  /*23b0*/  IMAD.WIDE.U32 R88, R89, 0x4, R36.reuse ;  /* 0x0000000459587825 */ /* 0x100fe400078e0024 */
[----:B------:R-:W-:Y:S01]  /*23c0*/  STG.E desc[UR8][R94.64], R118 ;  /* 0x000000765e007986 */ /* 0x000fe2000c101908 */
[----:B0-----:R-:W-:Y:S01]  /*23d0*/  IADD3 R3, PT, PT, R11, 0x5f, RZ ;  /* 0x0000005f0b037810 */ /* 0x001fe20007ffe0ff */
[--C-:B------:R-:W-:Y:S02]  /*23e0*/  IMAD.WIDE.U32 R86, R87, 0x4, R36.reuse ;  /* 0x0000000457567825 */ /* 0x100fe400078e0024 */
[----:B------:R-:W-:Y:S02]  /*23f0*/  STG.E desc[UR8][R92.64], R115 ;  /* 0x000000735c007986 */ /* 0x000fe4000c101908 */
[----:B------:R-:W-:-:S02]  /*2400*/  IMAD.WIDE.U32 R82, R83, 0x4, R36 ;  /* 0x0000000453527825 */ /* 0x000fc400078e0024 */
[----:B------:R-:W-:Y:S02]  /*2410*/  STG.E desc[UR8][R90.64], R120 ;  /* 0x000000785a007986 */ /* 0x000fe4000c101908 */
[--C-:B------:R-:W-:Y:S02]  /*2420*/  IMAD.WIDE.U32 R80, R81, 0x4, R36.reuse ;  /* 0x0000000451507825 */ /* 0x100fe400078e0024 */
[----:B------:R-:W-:Y:S02]  /*2430*/  STG.E desc[UR8][R88.64], R117 ;  /* 0x0000007558007986 */ /* 0x000fe4000c101908 */
        /* <DEDUP_REMOVED lines=70> */
[----:B------:R-:W-:Y:S02]  /*28a0*/  IMAD.WIDE.U32 R36, R101, 0x4, R36 ;  /* 0x0000000465247825 */ /* 0x000fe400078e0024 */
[----:B------:R-:W-:Y:S04]  /*28b0*/  STG.E desc[UR8][R54.64], R153 ;  /* 0x0000009936007986 */ /* 0x000fe8000c101908 */
[----:B------:R-:W-:Y:S04]  /*28c0*/  STG.E desc[UR8][R56.64], R158 ;  /* 0x0000009e38007986 */ /* 0x000fe8000c101908 */
[----:B------:R-:W-:Y:S04]  /*28d0*/  STG.E desc[UR8][R58.64], R155 ;  /* 0x0000009b3a007986 */ /* 0x000fe8000c101908 */
[----:B------:R-:W-:Y:S04]  /*28e0*/  STG.E desc[UR8][R60.64], R160 ;  /* 0x000000a03c007986 */ /* 0x000fe8000c101908 */
[----:B------:R-:W-:Y:S04]  /*28f0*/  STG.E desc[UR8][R62.64], R157 ;  /* 0x0000009d3e007986 */ /* 0x000fe8000c101908 */
[----:B------:R-:W-:Y:S04]  /*2900*/  STG.E desc[UR8][R64.64], R162 ;  /* 0x000000a240007986 */ /* 0x000fe8000c101908 */
[----:B------:R-:W-:Y:S04]  /*2910*/  STG.E desc[UR8][R36.64], R159 ;  /* 0x0000009f24007986 */ /* 0x000fe8000c101908 */
[----:B------:R-:W-:Y:S01]  /*2920*/  STG.E desc[UR8][R66.64], R164 ;  /* 0x000000a442007986 */ /* 0x000fe2000c101908 */
[----:B------:R-:W-:Y:S05]  /*2930*/  EXIT ;  /* 0x000000000000794d */ /* 0x000fea0003800000 */
.L_x_2:
[----:B------:R-:W-:-:S00]  /*2940*/  BRA `(.L_x_2) ;  /* 0xfffffffc00fc7947 */ /* 0x000fc0000383ffff */
[----:B------:R-:W-:-:S00]  /*2950*/  NOP ;  /* 0x0000000000007918 */ /* 0x000fc00000000000 */
        /* <DEDUP_REMOVED lines=10> */
.L_x_11:


//--------------------- .text._Z7Matmul2PfS_S_j   --------------------------
	.section	.text._Z7Matmul2PfS_S_j,"ax",@progbits
	.align	128
        .global         _Z7Matmul2PfS_S_j
        .type           _Z7Matmul2PfS_S_j,@function
        .size           _Z7Matmul2PfS_S_j,(.L_x_12 - _Z7Matmul2PfS_S_j)
        .other          _Z7Matmul2PfS_S_j,@"STO_CUDA_ENTRY STV_DEFAULT"
_Z7Matmul2PfS_S_j:
.text._Z7Matmul2PfS_S_j:
[----:B------:R-:W-:Y:S01]  /*0000*/  LDC R1, c[0x0][0x37c] ;  /* 0x0000df00ff017b82 */ /* 0x000fe20000000800 */
[----:B------:R-:W0:Y:S07]  /*0010*/  S2R R9, SR_TID.Y ;  /* 0x0000000000097919 */ /* 0x000e2e0000002200 */
[----:B------:R-:W1:Y:S01]  /*0020*/  LDC R0, c[0x0][0x398] ;  /* 0x0000e600ff007b82 */ /* 0x000e620000000800 */
[----:B------:R-:W2:Y:S01]  /*0030*/  LDCU.64 UR8, c[0x0][0x358] ;  /* 0x00006b00ff0877ac */ /* 0x000ea20008000a00 */
[----:B------:R-:W-:Y:S01]  /*0040*/  HFMA2 R11, -RZ, RZ, 0, 0 ;  /* 0x00000000ff0b7431 */ /* 0x000fe200000001ff */
[----:B------:R-:W3:Y:S05]  /*0050*/  S2R R6, SR_TID.X ;  /* 0x0000000000067919 */ /* 0x000eea0000002100 */
[----:B------:R-:W0:Y:S08]  /*0060*/  LDC R2, c[0x0][0x364] ;  /* 0x0000d900ff027b82 */ /* 0x000e300000000800 */
[----:B------:R-:W-:Y:S08]  /*0070*/  S2UR UR4, SR_CTAID.X ;  /* 0x00000000000479c3 */ /* 0x000ff00000002500 */
[----:B------:R-:W0:Y:S01]  /*0080*/  S2UR UR5, SR_CTAID.Y ;  /* 0x00000000000579c3 */ /* 0x000e220000002600 */
[----:B-1----:R-:W-:-:S07]  /*0090*/  ISETP.NE.AND P0, PT, R0, RZ, PT ;  /* 0x000000ff0000720c */ /* 0x002fce0003f05270 */
[----:B------:R-:W3:Y:S08]  /*00a0*/  LDC R5, c[0x0][0x360] ;  /* 0x0000d800ff057b82 */ /* 0x000ef00000000800 */
[----:B------:R-:W1:Y:S01]  /*00b0*/  LDC.64 R20, c[0x0][0x390] ;  /* 0x0000e400ff147b82 */ /* 0x000e620000000a00 */
[----:B0-----:R-:W-:Y:S02]  /*00c0*/  IMAD R3, R2, UR5, R9 ;  /* 0x0000000502037c24 */ /* 0x001fe4000f8e0209 */
[----:B---3--:R-:W-:-:S04]  /*00d0*/  IMAD R5, R5, UR4, R6 ;  /* 0x0000000405057c24 */ /* 0x008fc8000f8e0206 */
[----:B------:R-:W-:-:S04]  /*00e0*/  IMAD R7, R3, R0, R5 ;  /* 0x0000000003077224 */ /* 0x000fc800078e0205 */
[----:B-1----:R-:W-:Y:S01]  /*00f0*/  IMAD.WIDE.U32 R20, R7, 0x4, R20 ;  /* 0x0000000407147825 */ /* 0x002fe200078e0014 */
[----:B--2---:R-:W-:Y:S06]  /*0100*/  @!P0 BRA `(.L_x_3) ;  /* 0x0000000400908947 */ /* 0x004fec0003800000 */
[----:B------:R-:W0:Y:S01]  /*0110*/  S2UR UR6, SR_CgaCtaId ;  /* 0x00000000000679c3 */ /* 0x000e220000008800 */
[----:B------:R-:W-:Y:S01]  /*0120*/  UMOV UR4, 0x400 ;  /* 0x0000040000047882 */ /* 0x000fe20000000000 */
[-C--:B------:R-:W-:Y:S01]  /*0130*/  IMAD R2, R3, R0.reuse, R6 ;  /* 0x0000000003027224 */ /* 0x080fe200078e0206 */
[----:B------:R-:W-:Y:S01]  /*0140*/  UIADD3 UR5, UPT, UPT, UR4, 0x1000, URZ ;  /* 0x0000100004057890 */ /* 0x000fe2000fffe0ff */
[----:B------:R-:W-:Y:S01]  /*0150*/  IMAD R5, R9, R0, R5 ;  /* 0x0000000009057224 */ /* 0x000fe200078e0205 */
[----:B------:R-:W-:-:S03]  /*0160*/  MOV R11, RZ ;  /* 0x000000ff000b7202 */ /* 0x000fc60000000f00 */
[----:B------:R-:W1:Y:S08]  /*0170*/  LDC.64 R18, c[0x0][0x380] ;  /* 0x0000e000ff127b82 */ /* 0x000e700000000a00 */
[----:B------:R-:W2:Y:S01]  /*0180*/  LDC.64 R16, c[0x0][0x388] ;  /* 0x0000e200ff107b82 */ /* 0x000ea20000000a00 */
[----:B0-----:R-:W-:Y:S02]  /*0190*/  ULEA UR4, UR6, UR4, 0x18 ;  /* 0x0000000406047291 */ /* 0x001fe4000f8ec0ff */
[----:B------:R-:W-:-:S04]  /*01a0*/  ULEA UR5, UR6, UR5, 0x18 ;  /* 0x0000000506057291 */ /* 0x000fc8000f8ec0ff */
[C---:B------:R-:W-:Y:S01]  /*01b0*/  LEA R7, R9.reuse, UR4, 0x7 ;  /* 0x0000000409077c11 */ /* 0x040fe2000f8e38ff */
[----:B------:R-:W-:Y:S01]  /*01c0*/  UMOV UR4, URZ ;  /* 0x000000ff00047c82 */ /* 0x000fe20008000000 */
[C---:B------:R-:W-:Y:S02]  /*01d0*/  LEA R4, R6.reuse, UR5, 0x2 ;  /* 0x0000000506047c11 */ /* 0x040fe4000f8e10ff */
[----:B------:R-:W-:Y:S02]  /*01e0*/  LEA R6, R6, R7, 0x2 ;  /* 0x0000000706067211 */ /* 0x000fe400078e10ff */
[----:B------:R-:W-:-:S07]  /*01f0*/  LEA R3, R9, R4, 0x7 ;  /* 0x0000000409037211 */ /* 0x000fce00078e38ff */
.L_x_4:
[----:B-1----:R-:W-:-:S04]  /*0200*/  IMAD.WIDE.U32 R8, R2, 0x4, R18 ;  /* 0x0000000402087825 */ /* 0x002fc800078e0012 */
[----:B--2---:R-:W-:Y:S01]  /*0210*/  IMAD.WIDE.U32 R26, R5, 0x4, R16 ;  /* 0x00000004051a7825 */ /* 0x004fe200078e0010 */
[----:B------:R-:W2:Y:S05]  /*0220*/  LDG.E R29, desc[UR8][R8.64] ;  /* 0x00000008081d7981 */ /* 0x000eaa000c1e1900 */
[----:B------:R-:W3:Y:S01]  /*0230*/  LDG.E R26, desc[UR8][R26.64] ;  /* 0x000000081a1a7981 */ /* 0x000ee2000c1e1900 */
[----:B------:R-:W-:Y:S01]  /*0240*/  UIADD3 UR4, UPT, UPT, UR4, 0x20, URZ ;  /* 0x0000002004047890 */ /* 0x000fe2000fffe0ff */
[----:B------:R-:W-:Y:S02]  /*0250*/  IADD3 R2, PT, PT, R2, 0x20, RZ ;  /* 0x0000002002027810 */ /* 0x000fe40007ffe0ff */
[----:B------:R-:W-:-:S03]  /*0260*/  LEA R5, R0, R5, 0x5 ;  /* 0x0000000500057211 */ /* 0x000fc600078e28ff */
[----:B------:R-:W-:Y:S01]  /*0270*/  ISETP.LE.U32.AND P0, PT, R0, UR4, PT ;  /* 0x0000000400007c0c */ /* 0x000fe2000bf03070 */
[----:B--2---:R-:W-:Y:S04]  /*0280*/  STS [R6], R29 ;  /* 0x0000001d06007388 */ /* 0x004fe80000000800 */
[----:B---3--:R-:W-:Y:S01]  /*0290*/  STS [R3], R26 ;  /* 0x0000001a03007388 */ /* 0x008fe20000000800 */
[----:B------:R-:W-:Y:S06]  /*02a0*/  BAR.SYNC.DEFER_BLOCKING 0x0 ;  /* 0x0000000000007b1d */ /* 0x000fec0000010000 */
[----:B------:R-:W-:Y:S04]  /*02b0*/  LDS R10, [R4] ;  /* 0x00000000040a7984 */ /* 0x000fe80000000800 */
[----:B------:R-:W0:Y:S04]  /*02c0*/  LDS.128 R12, [R7] ;  /* 0x00000000070c7984 */ /* 0x000e280000000c00 */
[----:B------:R-:W1:Y:S04]  /*02d0*/  LDS R22, [R4+0x80] ;  /* 0x0000800004167984 */ /* 0x000e680000000800 */
[----:B------:R-:W2:Y:S04]  /*02e0*/  LDS R23, [R4+0x100] ;  /* 0x0001000004177984 */ /* 0x000ea80000000800 */
[----:B------:R-:W3:Y:S04]  /*02f0*/  LDS R24, [R4+0x180] ;  /* 0x0001800004187984 */ /* 0x000ee80000000800 */
[----:B------:R-:W-:Y:S04]  /*0300*/  LDS R25, [R4+0x200] ;  /* 0x0002000004197984 */ /* 0x000fe80000000800 */
[----:B------:R-:W-:Y:S01]  /*0310*/  LDS R26, [R4+0xb80] ;  /* 0x000b8000041a7984 */ /* 0x000fe20000000800 */
[----:B0-----:R-:W-:-:S03]  /*0320*/  FFMA R12, R12, R10, R11 ;  /* 0x0000000a0c0c7223 */ /* 0x001fc6000000000b */
[----:B------:R-:W0:Y:S01]  /*0330*/  LDS.128 R8, [R7+0x10] ;  /* 0x0000100007087984 */ /* 0x000e220000000c00 */
[----:B-1----:R-:W-:-:S03]  /*0340*/  FFMA R12, R22, R13, R12 ;  /* 0x0000000d160c7223 */ /* 0x002fc6000000000c */
[----:B------:R-:W1:Y:S01]  /*0350*/  LDS R22, [R4+0x280] ;  /* 0x0002800004167984 */ /* 0x000e620000000800 */
[----:B--2---:R-:W-:-:S03]  /*0360*/  FFMA R13, R23, R14, R12 ;  /* 0x0000000e170d7223 */ /* 0x004fc6000000000c */
[----:B------:R-:W2:Y:S01]  /*0370*/  LDS R23, [R4+0x300] ;  /* 0x0003000004177984 */ /* 0x000ea20000000800 */
[----:B---3--:R-:W-:-:S03]  /*0380*/  FFMA R13, R24, R15, R13 ;  /* 0x0000000f180d7223 */ /* 0x008fc6000000000d */
[----:B------:R-:W3:Y:S01]  /*0390*/  LDS R24, [R4+0x380] ;  /* 0x0003800004187984 */ /* 0x000ee20000000800 */
[----:B0-----:R-:W-:-:S03]  /*03a0*/  FFMA R27, R8, R25, R13 ;  /* 0x00000019081b7223 */ /* 0x001fc6000000000d */
[----:B------:R-:W-:Y:S01]  /*03b0*/  LDS R25, [R4+0x400] ;  /* 0x0004000004197984 */ /* 0x000fe20000000800 */
[----:B-1----:R-:W-:-:S03]  /*03c0*/  FFMA R8, R22, R9, R27 ;  /* 0x0000000916087223 */ /* 0x002fc6000000001b */
[----:B------:R-:W0:Y:S01]  /*03d0*/  LDS.128 R12, [R7+0x20] ;  /* 0x00002000070c7984 */ /* 0x000e220000000c00 */
[----:B--2---:R-:W-:-:S03]  /*03e0*/  FFMA R9, R23, R10, R8 ;  /* 0x0000000a17097223 */ /* 0x004fc60000000008 */
[----:B------:R-:W1:Y:S01]  /*03f0*/  LDS R22, [R4+0x480] ;  /* 0x0004800004167984 */ /* 0x000e620000000800 */
[----:B---3--:R-:W-:-:S03]  /*0400*/  FFMA R9, R24, R11, R9 ;  /* 0x0000000b18097223 */ /* 0x008fc60000000009 */
[----:B------:R-:W2:Y:S04]  /*0410*/  LDS R23, [R4+0x500] ;  /* 0x0005000004177984 */ /* 0x000ea80000000800 */
        /* <DEDUP_REMOVED lines=27> */
[----:B------:R-:W-:Y:S01]  /*05d0*/  LDS R24, [R4+0xc80] ;  /* 0x000c800004187984 */ /* 0x000fe20000000800 */
[----:B0-----:R-:W-:-:S03]  /*05e0*/  FFMA R27, R8, R25, R13 ;  /* 0x00000019081b7223 */ /* 0x001fc6000000000d */
[----:B------:R-:W-:Y:S01]  /*05f0*/  LDS R25, [R4+0xc00] ;  /* 0x000c000004197984 */ /* 0x000fe20000000800 */
[----:B-1----:R-:W-:-:S03]  /*0600*/  FFMA R22, R22, R9, R27 ;  /* 0x0000000916167223 */ /* 0x002fc6000000001b */
[----:B------:R-:W0:Y:S01]  /*0610*/  LDS.128 R12, [R7+0x60] ;  /* 0x00006000070c7984 */ /* 0x000e220000000c00 */
[----:B--2---:R-:W-:-:S03]  /*0620*/  FFMA R9, R23, R10, R22 ;  /* 0x0000000a17097223 */ /* 0x004fc60000000016 */
[----:B------:R-:W1:Y:S01]  /*0630*/  LDS R23, [R4+0xd00] ;  /* 0x000d000004177984 */ /* 0x000e620000000800 */
[----:B------:R-:W-:-:S03]  /*0640*/  FFMA R9, R26, R11, R9 ;  /* 0x0000000b1a097223 */ /* 0x000fc60000000009 */
[----:B------:R-:W2:Y:S01]  /*0650*/  LDS R22, [R4+0xd80] ;  /* 0x000d800004167984 */ /* 0x000ea20000000800 */
[----:B0-----:R-:W-:-:S03]  /*0660*/  FFMA R27, R12, R25, R9 ;  /* 0x000000190c1b7223 */ /* 0x001fc60000000009 */
[----:B------:R-:W-:Y:S01]  /*0670*/  LDS R25, [R4+0xe00] ;  /* 0x000e000004197984 */ /* 0x000fe20000000800 */
[----:B------:R-:W-:-:S03]  /*0680*/  FFMA R24, R24, R13, R27 ;  /* 0x0000000d18187223 */ /* 0x000fc6000000001b */
[----:B------:R-:W0:Y:S01]  /*0690*/  LDS.128 R8, [R7+0x70] ;  /* 0x0000700007087984 */ /* 0x000e220000000c00 */
[----:B-1----:R-:W-:-:S03]  /*06a0*/  FFMA R23, R23, R14, R24 ;  /* 0x0000000e17177223 */ /* 0x002fc60000000018 */
[----:B------:R-:W1:Y:S01]  /*06b0*/  LDS R27, [R4+0xe80] ;  /* 0x000e8000041b7984 */ /* 0x000e620000000800 */
[----:B--2---:R-:W-:-:S03]  /*06c0*/  FFMA R15, R22, R15, R23 ;  /* 0x0000000f160f7223 */ /* 0x004fc60000000017 */
[----:B------:R-:W2:Y:S04]  /*06d0*/  LDS R13, [R4+0xf00] ;  /* 0x000f0000040d7984 */ /* 0x000ea80000000800 */
[----:B------:R-:W3:Y:S01]  /*06e0*/  LDS R12, [R4+0xf80] ;  /* 0x000f8000040c7984 */ /* 0x000ee20000000800 */
[----:B0-----:R-:W-:-:S04]  /*06f0*/  FFMA R8, R8, R25, R15 ;  /* 0x0000001908087223 */ /* 0x001fc8000000000f */
[----:B-1----:R-:W-:-:S04]  /*0700*/  FFMA R8, R27, R9, R8 ;  /* 0x000000091b087223 */ /* 0x002fc80000000008 */
[----:B--2---:R-:W-:-:S04]  /*0710*/  FFMA R13, R13, R10, R8 ;  /* 0x0000000a0d0d7223 */ /* 0x004fc80000000008 */
[----:B---3--:R-:W-:Y:S01]  /*0720*/  FFMA R11, R12, R11, R13 ;  /* 0x0000000b0c0b7223 */ /* 0x008fe2000000000d */
[----:B------:R-:W-:Y:S06]  /*0730*/  BAR.SYNC.DEFER_BLOCKING 0x0 ;  /* 0x0000000000007b1d */ /* 0x000fec0000010000 */
[----:B------:R-:W-:Y:S05]  /*0740*/  @!P0 BRA `(.L_x_4) ;  /* 0xfffffff800ac8947 */ /* 0x000fea000383ffff */
.L_x_3:
[----:B------:R-:W-:Y:S01]  /*0750*/  STG.E desc[UR8][R20.64], R11 ;  /* 0x0000000b14007986 */ /* 0x000fe2000c101908 */
[----:B------:R-:W-:Y:S05]  /*0760*/  EXIT ;  /* 0x000000000000794d */ /* 0x000fea0003800000 */
.L_x_5:
        /* <DEDUP_REMOVED lines=9> */
.L_x_12:


//--------------------- .text._Z7Matmul1PfS_S_j   --------------------------
	.section	.text._Z7Matmul1PfS_S_j,"ax",@progbits
	.align	128
        .global         _Z7Matmul1PfS_S_j
        .type           _Z7Matmul1PfS_S_j,@function
        .size           _Z7Matmul1PfS_S_j,(.L_x_13 - _Z7Matmul1PfS_S_j)
        .other          _Z7Matmul1PfS_S_j,@"STO_CUDA_ENTRY STV_DEFAULT"
_Z7Matmul1PfS_S_j:
.text._Z7Matmul1PfS_S_j:
[----:B------:R-:W-:Y:S08]  /*0000*/  LDC R1, c[0x0][0x37c] ;  /* 0x0000df00ff017b82 */ /* 0x000ff00000000800 */
[----:B------:R-:W0:Y:S01]  /*0010*/  LDC R0, c[0x0][0x398] ;  /* 0x0000e600ff007b82 */ /* 0x000e220000000800 */
[----:B------:R-:W1:Y:S01]  /*0020*/  S2R R3, SR_TID.Y ;  /* 0x0000000000037919 */ /* 0x000e620000002200 */
[----:B------:R-:W2:Y:S01]  /*0030*/  LDCU.64 UR6, c[0x0][0x358] ;  /* 0x00006b00ff0677ac */ /* 0x000ea20008000a00 */
[----:B------:R-:W-:Y:S01]  /*0040*/  HFMA2 R26, -RZ, RZ, 0, 0 ;  /* 0x00000000ff1a7431 */ /* 0x000fe200000001ff */
[----:B------:R-:W3:Y:S04]  /*0050*/  S2R R7, SR_TID.X ;  /* 0x0000000000077919 */ /* 0x000ee80000002100 */
[----:B------:R-:W4:Y:S08]  /*0060*/  S2UR UR4, SR_CTAID.X ;  /* 0x00000000000479c3 */ /* 0x000f300000002500 */
[----:B------:R-:W1:Y:S01]  /*0070*/  LDC R2, c[0x0][0x364] ;  /* 0x0000d900ff027b82 */ /* 0x000e620000000800 */
[----:B------:R-:W4:Y:S07]  /*0080*/  LDCU UR5, c[0x0][0x360] ;  /* 0x00006c00ff0577ac */ /* 0x000f2e0008000800 */
[----:B------:R-:W1:Y:S01]  /*0090*/  S2UR UR8, SR_CTAID.Y ;  /* 0x00000000000879c3 */ /* 0x000e620000002600 */
[----:B0-----:R-:W-:Y:S01]  /*00a0*/  ISETP.NE.AND P0, PT, R0, RZ, PT ;  /* 0x000000ff0000720c */ /* 0x001fe20003f05270 */
[----:B----4-:R-:W-:-:S06]  /*00b0*/  UIMAD UR4, UR4, UR5, URZ ;  /* 0x00000005040472a4 */ /* 0x010fcc000f8e02ff */
[----:B---3--:R-:W-:Y:S01]  /*00c0*/  IADD3 R4, PT, PT, R7, UR4, RZ ;  /* 0x0000000407047c10 */ /* 0x008fe2000fffe0ff */
[----:B-1----:R-:W-:-:S05]  /*00d0*/  IMAD R2, R2, UR8, R3 ;  /* 0x0000000802027c24 */ /* 0x002fca000f8e0203 */
[----:B--2---:R-:W-:Y:S05]  /*00e0*/  @!P0 BRA `(.L_x_6) ;  /* 0x0000000800448947 */ /* 0x004fea0003800000 */
[C---:B------:R-:W-:Y:S02]  /*00f0*/  ISETP.GE.U32.AND P1, PT, R0.reuse, 0x8, PT ;  /* 0x000000080000780c */ /* 0x040fe40003f26070 */
[----:B------:R-:W-:Y:S02]  /*0100*/  LOP3.LUT R5, R0, 0x7, RZ, 0xc0, !PT ;  /* 0x0000000700057812 */ /* 0x000fe400078ec0ff */
[----:B------:R-:W-:Y:S02]  /*0110*/  MOV R6, RZ ;  /* 0x000000ff00067202 */ /* 0x000fe40000000f00 */
[----:B------:R-:W-:Y:S02]  /*0120*/  ISETP.NE.AND P0, PT, R5, RZ, PT ;  /* 0x000000ff0500720c */ /* 0x000fe40003f05270 */
[----:B------:R-:W-:-:S05]  /*0130*/  MOV R26, RZ ;  /* 0x000000ff001a7202 */ /* 0x000fca0000000f00 */
[----:B------:R-:W-:Y:S06]  /*0140*/  @!P1 BRA `(.L_x_7) ;  /* 0x0000000400249947 */ /* 0x000fec0003800000 */
[C---:B------:R-:W-:Y:S01]  /*0150*/  LOP3.LUT R6, R0.reuse, 0xfffffff8, RZ, 0xc0, !PT ;  /* 0xfffffff800067812 */ /* 0x040fe200078ec0ff */
[C-C-:B------:R-:W-:Y:S01]  /*0160*/  IMAD R8, R0.reuse, 0x3, R4.reuse ;  /* 0x0000000300087824 */ /* 0x140fe200078e0204 */
[C---:B------:R-:W-:Y:S01]  /*0170*/  IADD3 R3, PT, PT, R0.reuse, UR4, R7 ;  /* 0x0000000400037c10 */ /* 0x040fe2000fffe007 */
[C-C-:B------:R-:W-:Y:S01]  /*0180*/  IMAD R10, R0.reuse, 0x5, R4.reuse ;  /* 0x00000005000a7824 */ /* 0x140fe200078e0204 */
[CC--:B------:R-:W-:Y:S01]  /*0190*/  LEA R7, R0.reuse, R4.reuse, 0x1 ;  /* 0x0000000400077211 */ /* 0x0c0fe200078e08ff */
[C-C-:B------:R-:W-:Y:S01]  /*01a0*/  IMAD R11, R0.reuse, 0x6, R4.reuse ;  /* 0x00000006000b7824 */ /* 0x140fe200078e0204 */
[C---:B------:R-:W-:Y:S01]  /*01b0*/  LEA R9, R0.reuse, R4, 0x2 ;  /* 0x0000000400097211 */ /* 0x040fe200078e10ff */
[----:B------:R-:W-:Y:S01]  /*01c0*/  IMAD R18, R0, 0x7, R4 ;  /* 0x0000000700127824 */ /* 0x000fe200078e0204 */
[----:B------:R-:W-:Y:S01]  /*01d0*/  MOV R26, RZ ;  /* 0x000000ff001a7202 */ /* 0x000fe20000000f00 */
[----:B------:R-:W-:Y:S01]  /*01e0*/  IMAD R20, R2, R0, 0x3 ;  /* 0x0000000302147424 */ /* 0x000fe200078e0200 */
[----:B------:R-:W-:-:S02]  /*01f0*/  MOV R19, R4 ;  /* 0x0000000400137202 */ /* 0x000fc40000000f00 */
[----:B------:R-:W-:-:S07]  /*0200*/  IADD3 R21, PT, PT, -R6, RZ, RZ ;  /* 0x000000ff06157210 */ /* 0x000fce0007ffe1ff */
.L_x_8:
[----:B------:R-:W0:Y:S01]  /*0210*/  LDC.64 R12, c[0x0][0x380] ;  /* 0x0000e000ff0c7b82 */ /* 0x000e220000000a00 */
[C---:B------:R-:W-:Y:S02]  /*0220*/  IADD3 R25, PT, PT, R20.reuse, -0x3, RZ ;  /* 0xfffffffd14197810 */ /* 0x040fe40007ffe0ff */
[----:B------:R-:W-:-:S05]  /*0230*/  IADD3 R23, PT, PT, R20, -0x2, RZ ;  /* 0xfffffffe14177810 */ /* 0x000fca0007ffe0ff */
[----:B------:R-:W1:Y:S01]  /*0240*/  LDC.64 R14, c[0x0][0x388] ;  /* 0x0000e200ff0e7b82 */ /* 0x000e620000000a00 */
[----:B0-----:R-:W-:-:S04]  /*0250*/  IMAD.WIDE.U32 R24, R25, 0x4, R12 ;  /* 0x0000000419187825 */ /* 0x001fc800078e000c */
[----:B------:R-:W-:Y:S02]  /*0260*/  IMAD.WIDE.U32 R22, R23, 0x4, R12 ;  /* 0x0000000417167825 */ /* 0x000fe400078e000c */
[----:B------:R-:W2:Y:S02]  /*0270*/  LDG.E R25, desc[UR6][R24.64] ;  /* 0x0000000618197981 */ /* 0x000ea4000c1e1900 */
[--C-:B-1----:R-:W-:Y:S02]  /*0280*/  IMAD.WIDE.U32 R16, R19, 0x4, R14.reuse ;  /* 0x0000000413107825 */ /* 0x102fe400078e000e */
[----:B------:R-:W3:Y:S04]  /*0290*/  LDG.E R27, desc[UR6][R22.64] ;  /* 0x00000006161b7981 */ /* 0x000ee8000c1e1900 */
[----:B------:R0:W2:Y:S02]  /*02a0*/  LDG.E R29, desc[UR6][R16.64] ;  /* 0x00000006101d7981 */ /* 0x0000a4000c1e1900 */
[----:B0-----:R-:W-:-:S05]  /*02b0*/  IMAD.WIDE.U32 R16, R3, 0x4, R14 ;  /* 0x0000000403107825 */ /* 0x001fca00078e000e */
[----:B------:R0:W3:Y:S01]  /*02c0*/  LDG.E R28, desc[UR6][R16.64] ;  /* 0x00000006101c7981 */ /* 0x0000e2000c1e1900 */
[----:B------:R-:W-:-:S05]  /*02d0*/  IADD3 R23, PT, PT, R20, -0x1, RZ ;  /* 0xffffffff14177810 */ /* 0x000fca0007ffe0ff */
[----:B------:R-:W-:-:S04]  /*02e0*/  IMAD.WIDE.U32 R22, R23, 0x4, R12 ;  /* 0x0000000417167825 */ /* 0x000fc800078e000c */
[----:B0-----:R-:W-:-:S04]  /*02f0*/  IMAD.WIDE.U32 R16, R7, 0x4, R14 ;  /* 0x0000000407107825 */ /* 0x001fc800078e000e */
[----:B--2---:R-:W-:Y:S02]  /*0300*/  FFMA R29, R25, R29, R26 ;  /* 0x0000001d191d7223 */ /* 0x004fe4000000001a */
[----:B------:R0:W2:Y:S04]  /*0310*/  LDG.E R26, desc[UR6][R22.64] ;  /* 0x00000006161a7981 */ /* 0x0000a8000c1e1900 */
[----:B------:R1:W2:Y:S01]  /*0320*/  LDG.E R25, desc[UR6][R16.64] ;  /* 0x0000000610197981 */ /* 0x0002a2000c1e1900 */
[----:B0-----:R-:W-:-:S04]  /*0330*/  IMAD.WIDE.U32 R22, R20, 0x4, R12 ;  /* 0x0000000414167825 */ /* 0x001fc800078e000c */
[----:B-1----:R-:W-:-:S04]  /*0340*/  IMAD.WIDE.U32 R16, R8, 0x4, R14 ;  /* 0x0000000408107825 */ /* 0x002fc800078e000e */
[----:B---3--:R-:W-:Y:S01]  /*0350*/  FFMA R27, R27, R28, R29 ;  /* 0x0000001c1b1b7223 */ /* 0x008fe2000000001d */
[----:B------:R-:W3:Y:S04]  /*0360*/  LDG.E R24, desc[UR6][R22.64] ;  /* 0x0000000616187981 */ /* 0x000ee8000c1e1900 */
[----:B------:R0:W3:Y:S01]  /*0370*/  LDG.E R28, desc[UR6][R16.64] ;  /* 0x00000006101c7981 */ /* 0x0000e2000c1e1900 */
[----:B------:R-:W-:-:S05]  /*0380*/  IADD3 R29, PT, PT, R20, 0x2, RZ ;  /* 0x00000002141d7810 */ /* 0x000fca0007ffe0ff */
[----:B0-----:R-:W-:Y:S01]  /*0390*/  IMAD.WIDE.U32 R16, R29, 0x4, R12 ;  /* 0x000000041d107825 */ /* 0x001fe200078e000c */
[----:B------:R-:W-:-:S04]  /*03a0*/  IADD3 R29, PT, PT, R20, 0x3, RZ ;  /* 0x00000003141d7810 */ /* 0x000fc80007ffe0ff */
[----:B------:R0:W4:Y:S02]  /*03b0*/  LDG.E R23, desc[UR6][R16.64] ;  /* 0x0000000610177981 */ /* 0x000124000c1e1900 */
[----:B0-----:R-:W-:-:S04]  /*03c0*/  IMAD.WIDE.U32 R16, R10, 0x4, R14 ;  /* 0x000000040a107825 */ /* 0x001fc800078e000e */
[----:B--2---:R-:W-:Y:S01]  /*03d0*/  FFMA R25, R26, R25, R27 ;  /* 0x000000191a197223 */ /* 0x004fe2000000001b */
[----:B------:R-:W-:-:S03]  /*03e0*/  IADD3 R27, PT, PT, R20, 0x1, RZ ;  /* 0x00000001141b7810 */ /* 0x000fc60007ffe0ff */
[----:B---3--:R-:W-:Y:S02]  /*03f0*/  FFMA R22, R24, R28, R25 ;  /* 0x0000001c18167223 */ /* 0x008fe40000000019 */
[----:B------:R-:W-:-:S06]  /*0400*/  IMAD.WIDE.U32 R24, R27, 0x4, R12 ;  /* 0x000000041b187825 */ /* 0x000fcc00078e000c */
[----:B------:R-:W2:Y:S01]  /*0410*/  LDG.E R25, desc[UR6][R24.64] ;  /* 0x0000000618197981 */ /* 0x000ea2000c1e1900 */
[----:B------:R-:W-:-:S06]  /*0420*/  IMAD.WIDE.U32 R26, R9, 0x4, R14 ;  /* 0x00000004091a7825 */ /* 0x000fcc00078e000e */
[----:B------:R-:W2:Y:S04]  /*0430*/  LDG.E R26, desc[UR6][R26.64] ;  /* 0x000000061a1a7981 */ /* 0x000ea8000c1e1900 */
[----:B------:R0:W4:Y:S02]  /*0440*/  LDG.E R24, desc[UR6][R16.64] ;  /* 0x0000000610187981 */ /* 0x000124000c1e1900 */
[----:B0-----:R-:W-:Y:S01]  /*0450*/  IMAD.WIDE.U32 R16, R29, 0x4, R12 ;  /* 0x000000041d107825 */ /* 0x001fe200078e000c */
[----:B------:R-:W-:-:S05]  /*0460*/  IADD3 R29, PT, PT, R20, 0x4, RZ ;  /* 0x00000004141d7810 */ /* 0x000fca0007ffe0ff */
[----:B------:R-:W-:Y:S01]  /*0470*/  IMAD.WIDE.U32 R12, R29, 0x4, R12 ;  /* 0x000000041d0c7825 */ /* 0x000fe200078e000c */
[----:B------:R-:W3:Y:S04]  /*0480*/  LDG.E R16, desc[UR6][R16.64] ;  /* 0x0000000610107981 */ /* 0x000ee8000c1e1900 */
[----:B------:R0:W5:Y:S02]  /*0490*/  LDG.E R28, desc[UR6][R12.64] ;  /* 0x000000060c1c7981 */ /* 0x000164000c1e1900 */
[----:B0-----:R-:W-:-:S04]  /*04a0*/  IMAD.WIDE.U32 R12, R11, 0x4, R14 ;  /* 0x000000040b0c7825 */ /* 0x001fc800078e000e */
[----:B------:R-:W-:Y:S01]  /*04b0*/  IMAD.WIDE.U32 R14, R18, 0x4, R14 ;  /* 0x00000004120e7825 */ /* 0x000fe200078e000e */
[----:B------:R-:W3:Y:S05]  /*04c0*/  LDG.E R29, desc[UR6][R12.64] ;  /* 0x000000060c1d7981 */ /* 0x000eea000c1e1900 */
[----:B------:R-:W5:Y:S01]  /*04d0*/  LDG.E R14, desc[UR6][R14.64] ;  /* 0x000000060e0e7981 */ /* 0x000f62000c1e1900 */
[----:B------:R-:W-:-:S04]  /*04e0*/  IADD3 R21, PT, PT, R21, 0x8, RZ ;  /* 0x0000000815157810 */ /* 0x000fc80007ffe0ff */
[----:B------:R-:W-:Y:S02]  /*04f0*/  ISETP.NE.AND P1, PT, R21, RZ, PT ;  /* 0x000000ff1500720c */ /* 0x000fe40003f25270 */
[----:B------:R-:W-:Y:S02]  /*0500*/  IADD3 R20, PT, PT, R20, 0x8, RZ ;  /* 0x0000000814147810 */ /* 0x000fe40007ffe0ff */
[C---:B------:R-:W-:Y:S02]  /*0510*/  LEA R3, R0.reuse, R3, 0x3 ;  /* 0x0000000300037211 */ /* 0x040fe400078e18ff */
[C---:B------:R-:W-:Y:S02]  /*0520*/  LEA R7, R0.reuse, R7, 0x3 ;  /* 0x0000000700077211 */ /* 0x040fe400078e18ff */
[C---:B------:R-:W-:Y:S02]  /*0530*/  LEA R8, R0.reuse, R8, 0x3 ;  /* 0x0000000800087211 */ /* 0x040fe400078e18ff */
[----:B------:R-:W-:-:S02]  /*0540*/  LEA R9, R0, R9, 0x3 ;  /* 0x0000000900097211 */ /* 0x000fc400078e18ff */
[C---:B------:R-:W-:Y:S02]  /*0550*/  LEA R10, R0.reuse, R10, 0x3 ;  /* 0x0000000a000a7211 */ /* 0x040fe400078e18ff */
[C---:B------:R-:W-:Y:S02]  /*0560*/  LEA R11, R0.reuse, R11, 0x3 ;  /* 0x0000000b000b7211 */ /* 0x040fe400078e18ff */
[C---:B------:R-:W-:Y:S02]  /*0570*/  LEA R18, R0.reuse, R18, 0x3 ;  /* 0x0000001200127211 */ /* 0x040fe400078e18ff */
[----:B------:R-:W-:Y:S01]  /*0580*/  LEA R19, R0, R19, 0x3 ;  /* 0x0000001300137211 */ /* 0x000fe200078e18ff */
[----:B--2---:R-:W-:-:S04]  /*0590*/  FFMA R22, R25, R26, R22 ;  /* 0x0000001a19167223 */ /* 0x004fc80000000016 */
[----:B----4-:R-:W-:-:S04]  /*05a0*/  FFMA R23, R23, R24, R22 ;  /* 0x0000001817177223 */ /* 0x010fc80000000016 */
[----:B---3--:R-:W-:-:S04]  /*05b0*/  FFMA R23, R16, R29, R23 ;  /* 0x0000001d10177223 */ /* 0x008fc80000000017 */
[----:B-----5:R-:W-:Y:S01]  /*05c0*/  FFMA R26, R28, R14, R23 ;  /* 0x0000000e1c1a7223 */ /* 0x020fe20000000017 */
[----:B------:R-:W-:Y:S06]  /*05d0*/  @P1 BRA `(.L_x_8) ;  /* 0xfffffffc000c1947 */ /* 0x000fec000383ffff */
.L_x_7:
[----:B------:R-:W-:Y:S05]  /*05e0*/  @!P0 BRA `(.L_x_6) ;  /* 0x0000000400048947 */ /* 0x000fea0003800000 */
[----:B------:R-:W-:Y:S02]  /*05f0*/  ISETP.GE.U32.AND P0, PT, R5, 0x4, PT ;  /* 0x000000040500780c */ /* 0x000fe40003f06070 */
[----:B------:R-:W-:-:S04]  /*0600*/  LOP3.LUT R7, R0, 0x3, RZ, 0xc0, !PT ;  /* 0x0000000300077812 */ /* 0x000fc800078ec0ff */
[----:B------:R-:W-:-:S07]  /*0610*/  ISETP.NE.AND P1, PT, R7, RZ, PT ;  /* 0x000000ff0700720c */ /* 0x000fce0003f25270 */
[----:B------:R-:W-:Y:S06]  /*0620*/  @!P0 BRA `(.L_x_9) ;  /* 0x00000000007c8947 */ /* 0x000fec0003800000 */
[----:B------:R-:W0:Y:S01]  /*0630*/  LDC.64 R8, c[0x0][0x388] ;  /* 0x0000e200ff087b82 */ /* 0x000e220000000a00 */
[-C--:B------:R-:W-:Y:S02]  /*0640*/  IMAD R5, R2, R0.reuse, R6 ;  /* 0x0000000002057224 */ /* 0x080fe400078e0206 */
[----:B------:R-:W-:-:S03]  /*0650*/  IMAD R13, R6, R0, R4 ;  /* 0x00000000060d7224 */ /* 0x000fc600078e0204 */
[C---:B------:R-:W-:Y:S02]  /*0660*/  IADD3 R21, PT, PT, R5.reuse, 0x1, RZ ;  /* 0x0000000105157810 */ /* 0x040fe40007ffe0ff */
[----:B------:R-:W1:Y:S01]  /*0670*/  LDC.64 R10, c[0x0][0x380] ;  /* 0x0000e000ff0a7b82 */ /* 0x000e620000000a00 */
[----:B------:R-:W-:Y:S01]  /*0680*/  IADD3 R15, PT, PT, R5, 0x2, RZ ;  /* 0x00000002050f7810 */ /* 0x000fe20007ffe0ff */
[C---:B0-----:R-:W-:Y:S01]  /*0690*/  IMAD.WIDE.U32 R18, R13.reuse, 0x4, R8 ;  /* 0x000000040d127825 */ /* 0x041fe200078e0008 */
[----:B------:R-:W-:-:S04]  /*06a0*/  IADD3 R13, PT, PT, R13, R0, RZ ;  /* 0x000000000d0d7210 */ /* 0x000fc80007ffe0ff */
[-C--:B------:R-:W-:Y:S01]  /*06b0*/  IADD3 R25, PT, PT, R13, R0.reuse, RZ ;  /* 0x000000000d197210 */ /* 0x080fe20007ffe0ff */
[--C-:B-1----:R-:W-:Y:S01]  /*06c0*/  IMAD.WIDE.U32 R22, R5, 0x4, R10.reuse ;  /* 0x0000000405167825 */ /* 0x102fe200078e000a */
[----:B------:R-:W2:Y:S03]  /*06d0*/  LDG.E R18, desc[UR6][R18.64] ;  /* 0x0000000612127981 */ /* 0x000ea6000c1e1900 */
[----:B------:R-:W-:Y:S01]  /*06e0*/  IMAD.WIDE.U32 R20, R21, 0x4, R10 ;  /* 0x0000000415147825 */ /* 0x000fe200078e000a */
[----:B------:R-:W2:Y:S03]  /*06f0*/  LDG.E R3, desc[UR6][R22.64] ;  /* 0x0000000616037981 */ /* 0x000ea6000c1e1900 */
[----:B------:R-:W-:Y:S01]  /*0700*/  IMAD.WIDE.U32 R16, R13, 0x4, R8 ;  /* 0x000000040d107825 */ /* 0x000fe200078e0008 */
[----:B------:R-:W-:Y:S01]  /*0710*/  IADD3 R5, PT, PT, R5, 0x3, RZ ;  /* 0x0000000305057810 */ /* 0x000fe20007ffe0ff */
[----:B------:R-:W3:Y:S01]  /*0720*/  LDG.E R20, desc[UR6][R20.64] ;  /* 0x0000000614147981 */ /* 0x000ee2000c1e1900 */
[----:B------:R-:W-:Y:S01]  /*0730*/  IADD3 R27, PT, PT, R25, R0, RZ ;  /* 0x00000000191b7210 */ /* 0x000fe20007ffe0ff */
[----:B------:R-:W-:-:S02]  /*0740*/  IMAD.WIDE.U32 R14, R15, 0x4, R10 ;  /* 0x000000040f0e7825 */ /* 0x000fc400078e000a */
[----:B------:R-:W3:Y:S02]  /*0750*/  LDG.E R16, desc[UR6][R16.64] ;  /* 0x0000000610107981 */ /* 0x000ee4000c1e1900 */
[----:B------:R-:W-:Y:S02]  /*0760*/  IMAD.WIDE.U32 R12, R25, 0x4, R8 ;  /* 0x00000004190c7825 */ /* 0x000fe400078e0008 */
[----:B------:R-:W4:Y:S02]  /*0770*/  LDG.E R14, desc[UR6][R14.64] ;  /* 0x000000060e0e7981 */ /* 0x000f24000c1e1900 */
[----:B------:R-:W-:Y:S02]  /*0780*/  IMAD.WIDE.U32 R10, R5, 0x4, R10 ;  /* 0x00000004050a7825 */ /* 0x000fe400078e000a */
[----:B------:R-:W4:Y:S02]  /*0790*/  LDG.E R12, desc[UR6][R12.64] ;  /* 0x000000060c0c7981 */ /* 0x000f24000c1e1900 */
[----:B------:R-:W-:-:S02]  /*07a0*/  IMAD.WIDE.U32 R8, R27, 0x4, R8 ;  /* 0x000000041b087825 */ /* 0x000fc400078e0008 */
[----:B------:R-:W5:Y:S04]  /*07b0*/  LDG.E R10, desc[UR6][R10.64] ;  /* 0x000000060a0a7981 */ /* 0x000f68000c1e1900 */
[----:B------:R-:W5:Y:S01]  /*07c0*/  LDG.E R8, desc[UR6][R8.64] ;  /* 0x0000000608087981 */ /* 0x000f62000c1e1900 */
[----:B------:R-:W-:Y:S01]  /*07d0*/  IADD3 R6, PT, PT, R6, 0x4, RZ ;  /* 0x0000000406067810 */ /* 0x000fe20007ffe0ff */
[----:B--2---:R-:W-:-:S04]  /*07e0*/  FFMA R3, R3, R18, R26 ;  /* 0x0000001203037223 */ /* 0x004fc8000000001a */
[----:B---3--:R-:W-:-:S04]  /*07f0*/  FFMA R3, R20, R16, R3 ;  /* 0x0000001014037223 */ /* 0x008fc80000000003 */
[----:B----4-:R-:W-:-:S04]  /*0800*/  FFMA R3, R14, R12, R3 ;  /* 0x0000000c0e037223 */ /* 0x010fc80000000003 */
[----:B-----5:R-:W-:-:S07]  /*0810*/  FFMA R26, R10, R8, R3 ;  /* 0x000000080a1a7223 */ /* 0x020fce0000000003 */
.L_x_9:
[----:B------:R-:W-:Y:S05]  /*0820*/  @!P1 BRA `(.L_x_6) ;  /* 0x0000000000749947 */ /* 0x000fea0003800000 */
[----:B------:R-:W0:Y:S01]  /*0830*/  LDC.64 R12, c[0x0][0x388] ;  /* 0x0000e200ff0c7b82 */ /* 0x000e220000000a00 */
[----:B------:R-:W-:Y:S02]  /*0840*/  ISETP.NE.AND P0, PT, R7, 0x1, PT ;  /* 0x000000010700780c */ /* 0x000fe40003f05270 */
[----:B------:R-:W-:-:S04]  /*0850*/  LOP3.LUT R3, R0, 0x1, RZ, 0xc0, !PT ;  /* 0x0000000100037812 */ /* 0x000fc800078ec0ff */
[----:B------:R-:W-:Y:S01]  /*0860*/  ISETP.NE.U32.AND P1, PT, R3, 0x1, PT ;  /* 0x000000010300780c */ /* 0x000fe20003f25070 */
[----:B------:R-:W1:Y:S06]  /*0870*/  LDC.64 R16, c[0x0][0x380] ;  /* 0x0000e000ff107b82 */ /* 0x000e6c0000000a00 */
[-C--:B------:R-:W-:Y:S02]  /*0880*/  @P0 IMAD R3, R2, R0.reuse, R6 ;  /* 0x0000000002030224 */ /* 0x080fe400078e0206 */
[----:B------:R-:W2:Y:S01]  /*0890*/  LDC.64 R10, c[0x0][0x380] ;  /* 0x0000e000ff0a7b82 */ /* 0x000ea20000000a00 */
[C---:B------:R-:W-:Y:S01]  /*08a0*/  @P0 IMAD R15, R6.reuse, R0, R4 ;  /* 0x00000000060f0224 */ /* 0x040fe200078e0204 */
[----:B------:R-:W-:-:S02]  /*08b0*/  @P0 IADD3 R6, PT, PT, R6, 0x2, RZ ;  /* 0x0000000206060810 */ /* 0x000fc40007ffe0ff */
[----:B------:R-:W-:Y:S02]  /*08c0*/  @P0 IADD3 R5, PT, PT, R3, 0x1, RZ ;  /* 0x0000000103050810 */ /* 0x000fe40007ffe0ff */
[C---:B------:R-:W-:Y:S02]  /*08d0*/  @P0 IADD3 R7, PT, PT, R15.reuse, R0, RZ ;  /* 0x000000000f070210 */ /* 0x040fe40007ffe0ff */
[----:B------:R-:W3:Y:S01]  /*08e0*/  LDC.64 R8, c[0x0][0x388] ;  /* 0x0000e200ff087b82 */ /* 0x000ee20000000a00 */
[----:B0-----:R-:W-:-:S04]  /*08f0*/  @P0 IMAD.WIDE.U32 R14, R15, 0x4, R12 ;  /* 0x000000040f0e0825 */ /* 0x001fc800078e000c */
[----:B------:R-:W-:Y:S02]  /*0900*/  @P0 IMAD.WIDE.U32 R12, R7, 0x4, R12 ;  /* 0x00000004070c0825 */ /* 0x000fe400078e000c */
[----:B------:R-:W4:Y:S02]  /*0910*/  @P0 LDG.E R14, desc[UR6][R14.64] ;  /* 0x000000060e0e0981 */ /* 0x000f24000c1e1900 */
[--C-:B-1----:R-:W-:Y:S02]  /*0920*/  @P0 IMAD.WIDE.U32 R18, R3, 0x4, R16.reuse ;  /* 0x0000000403120825 */ /* 0x102fe400078e0010 */
[----:B------:R-:W5:Y:S02]  /*0930*/  @P0 LDG.E R12, desc[UR6][R12.64] ;  /* 0x000000060c0c0981 */ /* 0x000f64000c1e1900 */
[----:B------:R-:W-:Y:S02]  /*0940*/  @P0 IMAD.WIDE.U32 R16, R5, 0x4, R16 ;  /* 0x0000000405100825 */ /* 0x000fe400078e0010 */
[----:B------:R-:W4:Y:S02]  /*0950*/  @P0 LDG.E R3, desc[UR6][R18.64] ;  /* 0x0000000612030981 */ /* 0x000f24000c1e1900 */
[----:B------:R-:W-:-:S02]  /*0960*/  @!P1 IMAD R5, R2, R0, R6 ;  /* 0x0000000002059224 */ /* 0x000fc400078e0206 */
[----:B------:R-:W-:Y:S01]  /*0970*/  @!P1 IMAD R7, R6, R0, R4 ;  /* 0x0000000006079224 */ /* 0x000fe200078e0204 */
[----:B------:R-:W5:Y:S01]  /*0980*/  @P0 LDG.E R16, desc[UR6][R16.64] ;  /* 0x0000000610100981 */ /* 0x000f62000c1e1900 */
[----:B--2---:R-:W-:-:S04]  /*0990*/  @!P1 IMAD.WIDE.U32 R10, R5, 0x4, R10 ;  /* 0x00000004050a9825 */ /* 0x004fc800078e000a */
[----:B---3--:R-:W-:Y:S02]  /*09a0*/  @!P1 IMAD.WIDE.U32 R8, R7, 0x4, R8 ;  /* 0x0000000407089825 */ /* 0x008fe400078e0008 */
[----:B------:R-:W2:Y:S04]  /*09b0*/  @!P1 LDG.E R11, desc[UR6][R10.64] ;  /* 0x000000060a0b9981 */ /* 0x000ea8000c1e1900 */
[----:B------:R-:W2:Y:S01]  /*09c0*/  @!P1 LDG.E R8, desc[UR6][R8.64] ;  /* 0x0000000608089981 */ /* 0x000ea2000c1e1900 */
[----:B----4-:R-:W-:-:S04]  /*09d0*/  @P0 FFMA R3, R3, R14, R26 ;  /* 0x0000000e03030223 */ /* 0x010fc8000000001a */
[----:B-----5:R-:W-:-:S04]  /*09e0*/  @P0 FFMA R26, R16, R12, R3 ;  /* 0x0000000c101a0223 */ /* 0x020fc80000000003 */
[----:B--2---:R-:W-:-:S07]  /*09f0*/  @!P1 FFMA R26, R11, R8, R26 ;  /* 0x000000080b1a9223 */ /* 0x004fce000000001a */
.L_x_6:
[----:B------:R-:W0:Y:S01]  /*0a00*/  LDC.64 R6, c[0x0][0x390] ;  /* 0x0000e400ff067b82 */ /* 0x000e220000000a00 */
[----:B------:R-:W-:-:S04]  /*0a10*/  IMAD R3, R2, R0, R4 ;  /* 0x0000000002037224 */ /* 0x000fc800078e0204 */
[----:B0-----:R-:W-:-:S05]  /*0a20*/  IMAD.WIDE.U32 R2, R3, 0x4, R6 ;  /* 0x0000000403027825 */ /* 0x001fca00078e0006 */
[----:B------:R-:W-:Y:S01]  /*0a30*/  STG.E desc[UR6][R2.64], R26 ;  /* 0x0000001a02007986 */ /* 0x000fe2000c101906 */
[----:B------:R-:W-:Y:S05]  /*0a40*/  EXIT ;  /* 0x000000000000794d */ /* 0x000fea0003800000 */
.L_x_10:
        /* <DEDUP_REMOVED lines=11> */
.L_x_13:


//--------------------- .nv.shared._Z7Matmul3PfS_S_j --------------------------
	.section	.nv.shared._Z7Matmul3PfS_S_j,"aw",@nobits
	.sectionflags	@""
	.align	4
.nv.shared._Z7Matmul3PfS_S_j:
	.zero		1536


//--------------------- .nv.shared.reserved.0     --------------------------
	.section	.nv.shared.reserved.0,"aw",@nobits
	.weak		__nv_reservedSMEM_offset_0_alias
	.size		__nv_reservedSMEM_offset_0_alias, 0, 64
	.other		__nv_reservedSMEM_offset_0_alias,@"STO_CUDA_RESERVED_SHARED STV_DEFAULT"
__nv_reservedSMEM_offset_0_alias:
	.zero		0
	.zero		64


//--------------------- .nv.shared._Z7Matmul2PfS_S_j --------------------------
	.section	.nv.shared._Z7Matmul2PfS_S_j,"aw",@nobits
	.sectionflags	@""
	.align	4
.nv.shared._Z7Matmul2PfS_S_j:
	.zero		9216


//--------------------- .nv.constant0._Z7Matmul3PfS_S_j --------------------------
	.section	.nv.constant0._Z7Matmul3PfS_S_j,"a",@progbits
	.sectionflags	@""
	.align	4
.nv.constant0._Z7Matmul3PfS_S_j:
	.zero		924


//--------------------- .nv.constant0._Z7Matmul2PfS_S_j --------------------------
	.section	.nv.constant0._Z7Matmul2PfS_S_j,"a",@progbits
	.sectionflags	@""
	.align	4
.nv.constant0._Z7Matmul2PfS_S_j:
	.zero		924


//--------------------- .nv.constant0._Z7Matmul1PfS_S_j --------------------------
	.section	.nv.constant0._Z7Matmul1PfS_S_j,"a",@progbits
	.sectionflags	@""
	.align	4
.nv.constant0._Z7Matmul1PfS_S_j:
	.zero		924


//--------------------- SYMBOLS --------------------------

	.type		.nv.reservedSmem.offset0,@object
	.size		.nv.reservedSmem.offset0,0x4
	.type		.nv.reservedSmem.cap,@object
	.size		.nv.reservedSmem.cap,0x4
